//
// Generated by NVIDIA NVVM Compiler
//
// Compiler Build ID: CL-36424714
// Cuda compilation tools, release 13.0, V13.0.88
// Based on NVVM 20.0.0
//

.version 9.0
.target sm_100
.address_size 64

	// .globl	_Z13jacobi_kernelPdPKddl
.extern .func  (.param .b32 func_retval0) vprintf
(
	.param .b64 vprintf_param_0,
	.param .b64 vprintf_param_1
)
;
// _ZZ20l2_norm_shift_kernelPdPKddlE4smem has been demoted
// _ZZ16reduction_kernelPdPKdlE4smem has been demoted
.global .align 1 .b8 $str[9] = {105, 100, 120, 58, 32, 37, 100, 10};
.global .align 1 .b8 $str$1[23] = {65, 95, 118, 58, 32, 37, 102, 32, 97, 116, 32, 105, 58, 37, 100, 44, 32, 106, 58, 37, 100, 10};

.visible .entry _Z13jacobi_kernelPdPKddl(
	.param .u64 .ptr .align 1 _Z13jacobi_kernelPdPKddl_param_0,
	.param .u64 .ptr .align 1 _Z13jacobi_kernelPdPKddl_param_1,
	.param .f64 _Z13jacobi_kernelPdPKddl_param_2,
	.param .u64 _Z13jacobi_kernelPdPKddl_param_3
)
{
	.reg .pred 	%p<10>;
	.reg .b32 	%r<15>;
	.reg .b64 	%rd<37>;
	.reg .b64 	%fd<11>;

	ld.param.u64 	%rd10, [_Z13jacobi_kernelPdPKddl_param_0];
	ld.param.u64 	%rd11, [_Z13jacobi_kernelPdPKddl_param_1];
	ld.param.f64 	%fd1, [_Z13jacobi_kernelPdPKddl_param_2];
	ld.param.u64 	%rd12, [_Z13jacobi_kernelPdPKddl_param_3];
	mov.u32 	%r1, %ctaid.x;
	mov.u32 	%r2, %ntid.x;
	mov.u32 	%r3, %tid.x;
	mad.lo.s32 	%r4, %r1, %r2, %r3;
	cvt.s64.s32 	%rd1, %r4;
	or.b64  	%rd13, %rd1, %rd12;
	and.b64  	%rd14, %rd13, -4294967296;
	setp.ne.s64 	%p1, %rd14, 0;
	@%p1 bra 	$L__BB0_2;
	cvt.u32.u64 	%r5, %rd12;
	cvt.u32.u64 	%r6, %rd1;
	rem.u32 	%r7, %r6, %r5;
	cvt.u64.u32 	%rd35, %r7;
	bra.uni 	$L__BB0_3;
$L__BB0_2:
	rem.s64 	%rd35, %rd1, %rd12;
$L__BB0_3:
	cvt.u32.u64 	%r8, %rd1;
	cvt.u32.u64 	%r9, %rd35;
	sub.s32 	%r10, %r8, %r9;
	cvt.s64.s32 	%rd5, %r10;
	or.b64  	%rd15, %rd5, %rd12;
	and.b64  	%rd16, %rd15, -4294967296;
	setp.ne.s64 	%p2, %rd16, 0;
	@%p2 bra 	$L__BB0_5;
	cvt.u32.u64 	%r11, %rd12;
	cvt.u32.u64 	%r12, %rd5;
	div.u32 	%r13, %r12, %r11;
	cvt.u64.u32 	%rd36, %r13;
	bra.uni 	$L__BB0_6;
$L__BB0_5:
	div.s64 	%rd36, %rd5, %rd12;
$L__BB0_6:
	cvt.u32.u64 	%r14, %rd36;
	setp.lt.s32 	%p3, %r14, 1;
	shl.b64 	%rd9, %rd36, 32;
	cvt.s64.s32 	%rd17, %rd36;
	add.s64 	%rd18, %rd12, -1;
	setp.ge.s64 	%p4, %rd17, %rd18;
	setp.lt.s64 	%p5, %rd35, 1;
	or.pred  	%p6, %p3, %p5;
	or.pred  	%p7, %p6, %p4;
	setp.ge.s64 	%p8, %rd35, %rd18;
	or.pred  	%p9, %p7, %p8;
	@%p9 bra 	$L__BB0_8;
	cvta.to.global.u64 	%rd20, %rd11;
	cvta.to.global.u64 	%rd21, %rd10;
	add.s64 	%rd22, %rd36, 1;
	and.b64  	%rd23, %rd22, 4294967295;
	mad.lo.s64 	%rd24, %rd23, %rd12, %rd35;
	shl.b64 	%rd25, %rd24, 3;
	add.s64 	%rd26, %rd20, %rd25;
	ld.global.f64 	%fd2, [%rd26];
	fma.rn.f64 	%fd3, %fd1, %fd1, %fd2;
	add.s64 	%rd27, %rd9, -4294967296;
	shr.s64 	%rd28, %rd27, 32;
	mad.lo.s64 	%rd29, %rd28, %rd12, %rd35;
	shl.b64 	%rd30, %rd29, 3;
	add.s64 	%rd31, %rd20, %rd30;
	ld.global.f64 	%fd4, [%rd31];
	add.f64 	%fd5, %fd3, %fd4;
	shl.b64 	%rd32, %rd1, 3;
	add.s64 	%rd33, %rd20, %rd32;
	ld.global.f64 	%fd6, [%rd33+-8];
	add.f64 	%fd7, %fd5, %fd6;
	ld.global.f64 	%fd8, [%rd33+8];
	add.f64 	%fd9, %fd7, %fd8;
	mul.f64 	%fd10, %fd9, 0d3FD0000000000000;
	add.s64 	%rd34, %rd21, %rd32;
	st.global.f64 	[%rd34], %fd10;
$L__BB0_8:
	ret;

}
	// .globl	_Z10A_u_kernelPdPKdld
.visible .entry _Z10A_u_kernelPdPKdld(
	.param .u64 .ptr .align 1 _Z10A_u_kernelPdPKdld_param_0,
	.param .u64 .ptr .align 1 _Z10A_u_kernelPdPKdld_param_1,
	.param .u64 _Z10A_u_kernelPdPKdld_param_2,
	.param .f64 _Z10A_u_kernelPdPKdld_param_3
)
{
	.local .align 16 .b8 	__local_depot1[16];
	.reg .b64 	%SP;
	.reg .b64 	%SPL;
	.reg .pred 	%p<5>;
	.reg .b32 	%r<18>;
	.reg .b64 	%rd<50>;
	.reg .b64 	%fd<18>;

	mov.u64 	%SPL, __local_depot1;
	cvta.local.u64 	%SP, %SPL;
	ld.param.u64 	%rd13, [_Z10A_u_kernelPdPKdld_param_0];
	ld.param.u64 	%rd11, [_Z10A_u_kernelPdPKdld_param_1];
	ld.param.u64 	%rd12, [_Z10A_u_kernelPdPKdld_param_2];
	ld.param.f64 	%fd4, [_Z10A_u_kernelPdPKdld_param_3];
	cvta.to.global.u64 	%rd1, %rd13;
	add.u64 	%rd14, %SP, 0;
	add.u64 	%rd2, %SPL, 0;
	mov.u32 	%r3, %ctaid.x;
	mov.u32 	%r4, %ntid.x;
	mov.u32 	%r5, %tid.x;
	mad.lo.s32 	%r1, %r3, %r4, %r5;
	cvt.s64.s32 	%rd3, %r1;
	or.b64  	%rd15, %rd3, %rd12;
	and.b64  	%rd16, %rd15, -4294967296;
	setp.ne.s64 	%p1, %rd16, 0;
	@%p1 bra 	$L__BB1_2;
	cvt.u32.u64 	%r6, %rd12;
	cvt.u32.u64 	%r7, %rd3;
	rem.u32 	%r8, %r7, %r6;
	cvt.u64.u32 	%rd6, %r8;
	bra.uni 	$L__BB1_3;
$L__BB1_2:
	rem.s64 	%rd6, %rd3, %rd12;
$L__BB1_3:
	cvt.u32.u64 	%r2, %rd6;
	sub.s32 	%r9, %r1, %r2;
	cvt.s64.s32 	%rd7, %r9;
	or.b64  	%rd17, %rd7, %rd12;
	and.b64  	%rd18, %rd17, -4294967296;
	setp.ne.s64 	%p2, %rd18, 0;
	@%p2 bra 	$L__BB1_5;
	cvt.u32.u64 	%r10, %rd12;
	cvt.u32.u64 	%r11, %rd7;
	div.u32 	%r12, %r11, %r10;
	cvt.u64.u32 	%rd49, %r12;
	bra.uni 	$L__BB1_6;
$L__BB1_5:
	div.s64 	%rd49, %rd7, %rd12;
$L__BB1_6:
	st.local.u32 	[%rd2], %r1;
	mov.u64 	%rd19, $str;
	cvta.global.u64 	%rd20, %rd19;
	{ // callseq 0, 0
	.param .b64 param0;
	st.param.b64 	[param0], %rd20;
	.param .b64 param1;
	st.param.b64 	[param1], %rd14;
	.param .b32 retval0;
	call.uni (retval0), 
	vprintf, 
	(
	param0, 
	param1
	);
	ld.param.b32 	%r13, [retval0];
	} // callseq 0
	setp.ne.s32 	%p3, %r1, 0;
	@%p3 bra 	$L__BB1_8;
	mov.b64 	%rd42, 0;
	st.global.u64 	[%rd1], %rd42;
	shl.b64 	%rd43, %rd3, 3;
	add.s64 	%rd44, %rd1, %rd43;
	ld.global.f64 	%fd17, [%rd44];
	bra.uni 	$L__BB1_11;
$L__BB1_8:
	add.s64 	%rd22, %rd12, -1;
	mad.lo.s64 	%rd23, %rd22, %rd12, %rd22;
	setp.ne.s64 	%p4, %rd23, %rd3;
	@%p4 bra 	$L__BB1_10;
	shl.b64 	%rd39, %rd3, 3;
	add.s64 	%rd40, %rd1, %rd39;
	mov.b64 	%rd41, 0;
	st.global.u64 	[%rd40], %rd41;
	mov.f64 	%fd17, 0d0000000000000000;
	bra.uni 	$L__BB1_11;
$L__BB1_10:
	cvta.to.global.u64 	%rd24, %rd11;
	shl.b64 	%rd25, %rd3, 3;
	add.s64 	%rd26, %rd24, %rd25;
	ld.global.f64 	%fd5, [%rd26];
	mul.f64 	%fd6, %fd5, 0d4010000000000000;
	ld.global.f64 	%fd7, [%rd26+8];
	sub.f64 	%fd8, %fd6, %fd7;
	ld.global.f64 	%fd9, [%rd26+-8];
	sub.f64 	%fd10, %fd8, %fd9;
	shl.b64 	%rd27, %rd49, 32;
	add.s64 	%rd28, %rd27, -4294967296;
	shr.s64 	%rd29, %rd28, 32;
	mad.lo.s64 	%rd30, %rd29, %rd12, %rd6;
	shl.b64 	%rd31, %rd30, 3;
	add.s64 	%rd32, %rd24, %rd31;
	ld.global.f64 	%fd11, [%rd32];
	sub.f64 	%fd12, %fd10, %fd11;
	add.s64 	%rd33, %rd27, 4294967296;
	shr.s64 	%rd34, %rd33, 32;
	mad.lo.s64 	%rd35, %rd34, %rd12, %rd6;
	shl.b64 	%rd36, %rd35, 3;
	add.s64 	%rd37, %rd24, %rd36;
	ld.global.f64 	%fd13, [%rd37];
	sub.f64 	%fd14, %fd12, %fd13;
	mul.f64 	%fd15, %fd4, %fd4;
	div.rn.f64 	%fd17, %fd14, %fd15;
	add.s64 	%rd38, %rd1, %rd25;
	st.global.f64 	[%rd38], %fd17;
$L__BB1_11:
	cvt.u32.u64 	%r15, %rd49;
	st.local.f64 	[%rd2], %fd17;
	st.local.v2.u32 	[%rd2+8], {%r15, %r2};
	mov.u64 	%rd45, $str$1;
	cvta.global.u64 	%rd46, %rd45;
	{ // callseq 1, 0
	.param .b64 param0;
	st.param.b64 	[param0], %rd46;
	.param .b64 param1;
	st.param.b64 	[param1], %rd14;
	.param .b32 retval0;
	call.uni (retval0), 
	vprintf, 
	(
	param0, 
	param1
	);
	ld.param.b32 	%r16, [retval0];
	} // callseq 1
	ret;

}
	// .globl	_Z20l2_norm_shift_kernelPdPKddl
.visible .entry _Z20l2_norm_shift_kernelPdPKddl(
	.param .u64 .ptr .align 1 _Z20l2_norm_shift_kernelPdPKddl_param_0,
	.param .u64 .ptr .align 1 _Z20l2_norm_shift_kernelPdPKddl_param_1,
	.param .f64 _Z20l2_norm_shift_kernelPdPKddl_param_2,
	.param .u64 _Z20l2_norm_shift_kernelPdPKddl_param_3
)
{
	.reg .pred 	%p<6>;
	.reg .b32 	%r<13>;
	.reg .b64 	%rd<12>;
	.reg .b64 	%fd<9>;
	// demoted variable
	.shared .align 8 .b8 _ZZ20l2_norm_shift_kernelPdPKddlE4smem[8192];
	ld.param.u64 	%rd2, [_Z20l2_norm_shift_kernelPdPKddl_param_0];
	ld.param.u64 	%rd3, [_Z20l2_norm_shift_kernelPdPKddl_param_1];
	ld.param.f64 	%fd1, [_Z20l2_norm_shift_kernelPdPKddl_param_2];
	ld.param.u64 	%rd4, [_Z20l2_norm_shift_kernelPdPKddl_param_3];
	mov.u32 	%r1, %ctaid.x;
	mov.u32 	%r12, %ntid.x;
	mov.u32 	%r3, %tid.x;
	mad.lo.s32 	%r7, %r1, %r12, %r3;
	cvt.s64.s32 	%rd1, %r7;
	setp.le.s64 	%p1, %rd4, %rd1;
	shl.b32 	%r8, %r3, 3;
	mov.u32 	%r9, _ZZ20l2_norm_shift_kernelPdPKddlE4smem;
	add.s32 	%r4, %r9, %r8;
	@%p1 bra 	$L__BB2_2;
	cvta.to.global.u64 	%rd6, %rd3;
	shl.b64 	%rd7, %rd1, 3;
	add.s64 	%rd8, %rd6, %rd7;
	ld.global.f64 	%fd2, [%rd8];
	sub.f64 	%fd3, %fd2, %fd1;
	mul.f64 	%fd4, %fd3, %fd3;
	st.shared.f64 	[%r4], %fd4;
	bra.uni 	$L__BB2_3;
$L__BB2_2:
	mov.b64 	%rd5, 0;
	st.shared.u64 	[%r4], %rd5;
$L__BB2_3:
	bar.sync 	0;
	setp.lt.u32 	%p2, %r12, 2;
	@%p2 bra 	$L__BB2_7;
$L__BB2_4:
	shr.u32 	%r6, %r12, 1;
	setp.ge.u32 	%p3, %r3, %r6;
	@%p3 bra 	$L__BB2_6;
	shl.b32 	%r10, %r6, 3;
	add.s32 	%r11, %r4, %r10;
	ld.shared.f64 	%fd5, [%r11];
	ld.shared.f64 	%fd6, [%r4];
	add.f64 	%fd7, %fd5, %fd6;
	st.shared.f64 	[%r4], %fd7;
$L__BB2_6:
	bar.sync 	0;
	setp.gt.u32 	%p4, %r12, 3;
	mov.u32 	%r12, %r6;
	@%p4 bra 	$L__BB2_4;
$L__BB2_7:
	setp.ne.s32 	%p5, %r3, 0;
	@%p5 bra 	$L__BB2_9;
	ld.shared.f64 	%fd8, [_ZZ20l2_norm_shift_kernelPdPKddlE4smem];
	cvta.to.global.u64 	%rd9, %rd2;
	mul.wide.u32 	%rd10, %r1, 8;
	add.s64 	%rd11, %rd9, %rd10;
	st.global.f64 	[%rd11], %fd8;
$L__BB2_9:
	ret;

}
	// .globl	_Z16reduction_kernelPdPKdl
.visible .entry _Z16reduction_kernelPdPKdl(
	.param .u64 .ptr .align 1 _Z16reduction_kernelPdPKdl_param_0,
	.param .u64 .ptr .align 1 _Z16reduction_kernelPdPKdl_param_1,
	.param .u64 _Z16reduction_kernelPdPKdl_param_2
)
{
	.reg .pred 	%p<6>;
	.reg .b32 	%r<16>;
	.reg .b64 	%rd<12>;
	.reg .b64 	%fd<6>;
	// demoted variable
	.shared .align 8 .b8 _ZZ16reduction_kernelPdPKdlE4smem[8192];
	ld.param.u64 	%rd2, [_Z16reduction_kernelPdPKdl_param_0];
	ld.param.u64 	%rd3, [_Z16reduction_kernelPdPKdl_param_1];
	ld.param.u64 	%rd4, [_Z16reduction_kernelPdPKdl_param_2];
	mov.u32 	%r1, %ctaid.x;
	mov.u32 	%r2, %ntid.x;
	mov.u32 	%r3, %tid.x;
	mad.lo.s32 	%r7, %r1, %r2, %r3;
	cvt.s64.s32 	%rd1, %r7;
	setp.le.s64 	%p1, %rd4, %rd1;
	shl.b32 	%r8, %r3, 3;
	mov.u32 	%r9, _ZZ16reduction_kernelPdPKdlE4smem;
	add.s32 	%r4, %r9, %r8;
	@%p1 bra 	$L__BB3_2;
	cvta.to.global.u64 	%rd6, %rd3;
	shl.b64 	%rd7, %rd1, 3;
	add.s64 	%rd8, %rd6, %rd7;
	ld.global.f64 	%fd1, [%rd8];
	st.shared.f64 	[%r4], %fd1;
	bra.uni 	$L__BB3_3;
$L__BB3_2:
	mov.b64 	%rd5, 0;
	st.shared.u64 	[%r4], %rd5;
$L__BB3_3:
	bar.sync 	0;
	setp.lt.u32 	%p2, %r2, 2;
	@%p2 bra 	$L__BB3_8;
	mov.b32 	%r15, 1;
$L__BB3_5:
	shl.b32 	%r6, %r15, 1;
	add.s32 	%r11, %r6, -1;
	and.b32  	%r12, %r11, %r3;
	setp.ne.s32 	%p3, %r12, 0;
	@%p3 bra 	$L__BB3_7;
	shl.b32 	%r13, %r15, 3;
	add.s32 	%r14, %r4, %r13;
	ld.shared.f64 	%fd2, [%r14];
	ld.shared.f64 	%fd3, [%r4];
	add.f64 	%fd4, %fd2, %fd3;
	st.shared.f64 	[%r4], %fd4;
$L__BB3_7:
	bar.sync 	0;
	setp.lt.u32 	%p4, %r6, %r2;
	mov.u32 	%r15, %r6;
	@%p4 bra 	$L__BB3_5;
$L__BB3_8:
	setp.ne.s32 	%p5, %r3, 0;
	@%p5 bra 	$L__BB3_10;
	ld.shared.f64 	%fd5, [_ZZ16reduction_kernelPdPKdlE4smem];
	cvta.to.global.u64 	%rd9, %rd2;
	mul.wide.u32 	%rd10, %r1, 8;
	add.s64 	%rd11, %rd9, %rd10;
	st.global.f64 	[%rd11], %fd5;
$L__BB3_10:
	ret;

}


// ===== COMPILED SASS (sm_100) =====

	.target	sm_100

	.elftype	@"ET_EXEC"


//--------------------- .note.nv.tkinfo           --------------------------
	.section	.note.nv.tkinfo,"",@"SHT_NOTE"
	.sectionflags	@"SHF_NOTE_NV_TKINFO"
	.tkinfo
        /*0018*/ 	.word	0x00000002
        /*0030*/ 	.string	""
        /*0030*/ 	.string	"ptxas"
        /*0030*/ 	.string	"Cuda compilation tools, release 13.0, V13.0.88"
        /*0030*/ 	.string	"Build cuda_13.0.r13.0/compiler.36424714_0"
        /*0030*/ 	.string	"-arch sm_100 -m 64 "



//--------------------- .note.nv.cuinfo           --------------------------
	.section	.note.nv.cuinfo,"",@"SHT_NOTE"
	.sectionflags	@"SHF_NOTE_NV_CUINFO"
        /*0018*/ 	.short	0x0002
        /*001a*/ 	.short	0x0064
        /*001c*/ 	.short	0x0082
	.zero		2


//--------------------- .nv.info                  --------------------------
	.section	.nv.info,"",@"SHT_CUDA_INFO"
	.align	4


	//----- nvinfo : EIATTR_REGCOUNT
	.align		4
        /*0000*/ 	.byte	0x04, 0x2f
        /*0002*/ 	.short	(.L_3 - .L_2)
	.align		4
.L_2:
        /*0004*/ 	.word	index@(_Z13jacobi_kernelPdPKddl)
        /*0008*/ 	.word	0x00000015


	//----- nvinfo : EIATTR_FRAME_SIZE
	.align		4
.L_3:
        /*000c*/ 	.byte	0x04, 0x11
        /*000e*/ 	.short	(.L_5 - .L_4)
	.align		4
.L_4:
        /*0010*/ 	.word	index@($__internal_4_$__cuda_sm20_rem_s64)
        /*0014*/ 	.word	0x00000000


	//----- nvinfo : EIATTR_FRAME_SIZE
	.align		4
.L_5:
        /*0018*/ 	.byte	0x04, 0x11
        /*001a*/ 	.short	(.L_7 - .L_6)
	.align		4
.L_6:
        /*001c*/ 	.word	index@($__internal_3_$__cuda_sm20_div_s64)
        /*0020*/ 	.word	0x00000000


	//----- nvinfo : EIATTR_FRAME_SIZE
	.align		4
.L_7:
        /*0024*/ 	.byte	0x04, 0x11
        /*0026*/ 	.short	(.L_9 - .L_8)
	.align		4
.L_8:
        /*0028*/ 	.word	index@(_Z13jacobi_kernelPdPKddl)
        /*002c*/ 	.word	0x00000000


	//----- nvinfo : EIATTR_REGCOUNT
	.align		4
.L_9:
        /*0030*/ 	.byte	0x04, 0x2f
        /*0032*/ 	.short	(.L_11 - .L_10)
	.align		4
.L_10:
        /*0034*/ 	.word	index@(_Z10A_u_kernelPdPKdld)
        /*0038*/ 	.word	0x00000020


	//----- nvinfo : EIATTR_FRAME_SIZE
	.align		4
.L_11:
        /*003c*/ 	.byte	0x04, 0x11
        /*003e*/ 	.short	(.L_13 - .L_12)
	.align		4
.L_12:
        /*0040*/ 	.word	index@($__internal_2_$__cuda_sm20_rem_s64)
        /*0044*/ 	.word	0x00000010


	//----- nvinfo : EIATTR_FRAME_SIZE
	.align		4
.L_13:
        /*0048*/ 	.byte	0x04, 0x11
        /*004a*/ 	.short	(.L_15 - .L_14)
	.align		4
.L_14:
        /*004c*/ 	.word	index@($__internal_1_$__cuda_sm20_div_s64)
        /*0050*/ 	.word	0x00000010


	//----- nvinfo : EIATTR_FRAME_SIZE
	.align		4
.L_15:
        /*0054*/ 	.byte	0x04, 0x11
        /*0056*/ 	.short	(.L_17 - .L_16)
	.align		4
.L_16:
        /*0058*/ 	.word	index@($__internal_0_$__cuda_sm20_div_rn_f64_full)
        /*005c*/ 	.word	0x00000010


	//----- nvinfo : EIATTR_FRAME_SIZE
	.align		4
.L_17:
        /*0060*/ 	.byte	0x04, 0x11
        /*0062*/ 	.short	(.L_19 - .L_18)
	.align		4
.L_18:
        /*0064*/ 	.word	index@(_Z10A_u_kernelPdPKdld)
        /*0068*/ 	.word	0x00000010


	//----- nvinfo : EIATTR_REGCOUNT
	.align		4
.L_19:
        /*006c*/ 	.byte	0x04, 0x2f
        /*006e*/ 	.short	(.L_21 - .L_20)
	.align		4
.L_20:
        /*0070*/ 	.word	index@(_Z20l2_norm_shift_kernelPdPKddl)
        /*0074*/ 	.word	0x0000000d


	//----- nvinfo : EIATTR_FRAME_SIZE
	.align		4
.L_21:
        /*0078*/ 	.byte	0x04, 0x11
        /*007a*/ 	.short	(.L_23 - .L_22)
	.align		4
.L_22:
        /*007c*/ 	.word	index@(_Z20l2_norm_shift_kernelPdPKddl)
        /*0080*/ 	.word	0x00000000


	//----- nvinfo : EIATTR_REGCOUNT
	.align		4
.L_23:
        /*0084*/ 	.byte	0x04, 0x2f
        /*0086*/ 	.short	(.L_25 - .L_24)
	.align		4
.L_24:
        /*0088*/ 	.word	index@(_Z16reduction_kernelPdPKdl)
        /*008c*/ 	.word	0x0000000d


	//----- nvinfo : EIATTR_FRAME_SIZE
	.align		4
.L_25:
        /*0090*/ 	.byte	0x04, 0x11
        /*0092*/ 	.short	(.L_27 - .L_26)
	.align		4
.L_26:
        /*0094*/ 	.word	index@(_Z16reduction_kernelPdPKdl)
        /*0098*/ 	.word	0x00000000


	//----- nvinfo : EIATTR_MIN_STACK_SIZE
	.align		4
.L_27:
        /*009c*/ 	.byte	0x04, 0x12
        /*009e*/ 	.short	(.L_29 - .L_28)
	.align		4
.L_28:
        /*00a0*/ 	.word	index@(_Z16reduction_kernelPdPKdl)
        /*00a4*/ 	.word	0x00000000


	//----- nvinfo : EIATTR_MIN_STACK_SIZE
	.align		4
.L_29:
        /*00a8*/ 	.byte	0x04, 0x12
        /*00aa*/ 	.short	(.L_31 - .L_30)
	.align		4
.L_30:
        /*00ac*/ 	.word	index@(_Z20l2_norm_shift_kernelPdPKddl)
        /*00b0*/ 	.word	0x00000000


	//----- nvinfo : EIATTR_MIN_STACK_SIZE
	.align		4
.L_31:
        /*00b4*/ 	.byte	0x04, 0x12
        /*00b6*/ 	.short	(.L_33 - .L_32)
	.align		4
.L_32:
        /*00b8*/ 	.word	index@(_Z10A_u_kernelPdPKdld)
        /*00bc*/ 	.word	0x00000010


	//----- nvinfo : EIATTR_MIN_STACK_SIZE
	.align		4
.L_33:
        /*00c0*/ 	.byte	0x04, 0x12
        /*00c2*/ 	.short	(.L_35 - .L_34)
	.align		4
.L_34:
        /*00c4*/ 	.word	index@(_Z13jacobi_kernelPdPKddl)
        /*00c8*/ 	.word	0x00000000
.L_35:


//--------------------- .nv.compat                --------------------------
	.section	.nv.compat,"",@"SHT_CUDA_COMPAT_INFO"
	.align	4
        /*0000*/ 	.byte	0x02, 0x09, 0x00, 0x00, 0x02, 0x02, 0x01, 0x00, 0x02, 0x05, 0x05, 0x00, 0x03, 0x07, 0x01, 0x01
        /*0010*/ 	.byte	0x02, 0x03, 0x00, 0x00, 0x02, 0x06, 0x01, 0x00, 0x04, 0x0b, 0x08, 0x00, 0x01, 0x00, 0x00, 0x00
        /*0020*/ 	.byte	0x00, 0x00, 0x00, 0x00


//--------------------- .nv.info._Z16reduction_kernelPdPKdl --------------------------
	.section	.nv.info._Z16reduction_kernelPdPKdl,"",@"SHT_CUDA_INFO"
	.sectionflags	@""
	.align	4


	//----- nvinfo : EIATTR_CUDA_API_VERSION
	.align		4
        /*0000*/ 	.byte	0x04, 0x37
        /*0002*/ 	.short	(.L_37 - .L_36)
.L_36:
        /*0004*/ 	.word	0x00000082


	//----- nvinfo : EIATTR_KPARAM_INFO
	.align		4
.L_37:
        /*0008*/ 	.byte	0x04, 0x17
        /*000a*/ 	.short	(.L_39 - .L_38)
.L_38:
        /*000c*/ 	.word	0x00000000
        /*0010*/ 	.short	0x0002
        /*0012*/ 	.short	0x0010
        /*0014*/ 	.byte	0x00, 0xf0, 0x21, 0x00


	//----- nvinfo : EIATTR_KPARAM_INFO
	.align		4
.L_39:
        /*0018*/ 	.byte	0x04, 0x17
        /*001a*/ 	.short	(.L_41 - .L_40)
.L_40:
        /*001c*/ 	.word	0x00000000
        /*0020*/ 	.short	0x0001
        /*0022*/ 	.short	0x0008
        /*0024*/ 	.byte	0x00, 0xf5, 0x21, 0x00


	//----- nvinfo : EIATTR_KPARAM_INFO
	.align		4
.L_41:
        /*0028*/ 	.byte	0x04, 0x17
        /*002a*/ 	.short	(.L_43 - .L_42)
.L_42:
        /*002c*/ 	.word	0x00000000
        /*0030*/ 	.short	0x0000
        /*0032*/ 	.short	0x0000
        /*0034*/ 	.byte	0x00, 0xf5, 0x21, 0x00


	//----- nvinfo : EIATTR_SPARSE_MMA_MASK
	.align		4
.L_43:
        /*0038*/ 	.byte	0x03, 0x50
        /*003a*/ 	.short	0x0000


	//----- nvinfo : EIATTR_MAXREG_COUNT
	.align		4
        /*003c*/ 	.byte	0x03, 0x1b
        /*003e*/ 	.short	0x00ff


	//----- nvinfo : EIATTR_NUM_BARRIERS
	.align		4
        /*0040*/ 	.byte	0x02, 0x4c
        /*0042*/ 	.byte	0x01
	.zero		1


	//----- nvinfo : EIATTR_MERCURY_ISA_VERSION
	.align		4
        /*0044*/ 	.byte	0x03, 0x5f
        /*0046*/ 	.short	0x0101


	//----- nvinfo : EIATTR_VRC_CTA_INIT_COUNT
	.align		4
        /*0048*/ 	.byte	0x02, 0x4a
	.zero		1
	.zero		1


	//----- nvinfo : EIATTR_EXIT_INSTR_OFFSETS
	.align		4
        /*004c*/ 	.byte	0x04, 0x1c
        /*004e*/ 	.short	(.L_45 - .L_44)


	//   ....[0]....
.L_44:
        /*0050*/ 	.word	0x00000250


	//   ....[1]....
        /*0054*/ 	.word	0x000002d0


	//----- nvinfo : EIATTR_CBANK_PARAM_SIZE
	.align		4
.L_45:
        /*0058*/ 	.byte	0x03, 0x19
        /*005a*/ 	.short	0x0018


	//----- nvinfo : EIATTR_PARAM_CBANK
	.align		4
        /*005c*/ 	.byte	0x04, 0x0a
        /*005e*/ 	.short	(.L_47 - .L_46)
	.align		4
.L_46:
        /*0060*/ 	.word	index@(.nv.constant0._Z16reduction_kernelPdPKdl)
        /*0064*/ 	.short	0x0380
        /*0066*/ 	.short	0x0018


	//----- nvinfo : EIATTR_SW_WAR
	.align		4
.L_47:
        /*0068*/ 	.byte	0x04, 0x36
        /*006a*/ 	.short	(.L_49 - .L_48)
.L_48:
        /*006c*/ 	.word	0x00000008
.L_49:


//--------------------- .nv.info._Z20l2_norm_shift_kernelPdPKddl --------------------------
	.section	.nv.info._Z20l2_norm_shift_kernelPdPKddl,"",@"SHT_CUDA_INFO"
	.sectionflags	@""
	.align	4


	//----- nvinfo : EIATTR_CUDA_API_VERSION
	.align		4
        /*0000*/ 	.byte	0x04, 0x37
        /*0002*/ 	.short	(.L_51 - .L_50)
.L_50:
        /*0004*/ 	.word	0x00000082


	//----- nvinfo : EIATTR_KPARAM_INFO
	.align		4
.L_51:
        /*0008*/ 	.byte	0x04, 0x17
        /*000a*/ 	.short	(.L_53 - .L_52)
.L_52:
        /*000c*/ 	.word	0x00000000
        /*0010*/ 	.short	0x0003
        /*0012*/ 	.short	0x0018
        /*0014*/ 	.byte	0x00, 0xf0, 0x21, 0x00


	//----- nvinfo : EIATTR_KPARAM_INFO
	.align		4
.L_53:
        /*0018*/ 	.byte	0x04, 0x17
        /*001a*/ 	.short	(.L_55 - .L_54)
.L_54:
        /*001c*/ 	.word	0x00000000
        /*0020*/ 	.short	0x0002
        /*0022*/ 	.short	0x0010
        /*0024*/ 	.byte	0x00, 0xf0, 0x21, 0x00


	//----- nvinfo : EIATTR_KPARAM_INFO
	.align		4
.L_55:
        /*0028*/ 	.byte	0x04, 0x17
        /*002a*/ 	.short	(.L_57 - .L_56)
.L_56:
        /*002c*/ 	.word	0x00000000
        /*0030*/ 	.short	0x0001
        /*0032*/ 	.short	0x0008
        /*0034*/ 	.byte	0x00, 0xf5, 0x21, 0x00


	//----- nvinfo : EIATTR_KPARAM_INFO
	.align		4
.L_57:
        /*0038*/ 	.byte	0x04, 0x17
        /*003a*/ 	.short	(.L_59 - .L_58)
.L_58:
        /*003c*/ 	.word	0x00000000
        /*0040*/ 	.short	0x0000
        /*0042*/ 	.short	0x0000
        /*0044*/ 	.byte	0x00, 0xf5, 0x21, 0x00


	//----- nvinfo : EIATTR_SPARSE_MMA_MASK
	.align		4
.L_59:
        /*0048*/ 	.byte	0x03, 0x50
        /*004a*/ 	.short	0x0000


	//----- nvinfo : EIATTR_MAXREG_COUNT
	.align		4
        /*004c*/ 	.byte	0x03, 0x1b
        /*004e*/ 	.short	0x00ff


	//----- nvinfo : EIATTR_NUM_BARRIERS
	.align		4
        /*0050*/ 	.byte	0x02, 0x4c
        /*0052*/ 	.byte	0x01
	.zero		1


	//----- nvinfo : EIATTR_MERCURY_ISA_VERSION
	.align		4
        /*0054*/ 	.byte	0x03, 0x5f
        /*0056*/ 	.short	0x0101


	//----- nvinfo : EIATTR_VRC_CTA_INIT_COUNT
	.align		4
        /*0058*/ 	.byte	0x02, 0x4a
	.zero		1
	.zero		1


	//----- nvinfo : EIATTR_EXIT_INSTR_OFFSETS
	.align		4
        /*005c*/ 	.byte	0x04, 0x1c
        /*005e*/ 	.short	(.L_61 - .L_60)


	//   ....[0]....
.L_60:
        /*0060*/ 	.word	0x00000270


	//   ....[1]....
        /*0064*/ 	.word	0x000002f0


	//----- nvinfo : EIATTR_CBANK_PARAM_SIZE
	.align		4
.L_61:
        /*0068*/ 	.byte	0x03, 0x19
        /*006a*/ 	.short	0x0020


	//----- nvinfo : EIATTR_PARAM_CBANK
	.align		4
        /*006c*/ 	.byte	0x04, 0x0a
        /*006e*/ 	.short	(.L_63 - .L_62)
	.align		4
.L_62:
        /*0070*/ 	.word	index@(.nv.constant0._Z20l2_norm_shift_kernelPdPKddl)
        /*0074*/ 	.short	0x0380
        /*0076*/ 	.short	0x0020


	//----- nvinfo : EIATTR_SW_WAR
	.align		4
.L_63:
        /*0078*/ 	.byte	0x04, 0x36
        /*007a*/ 	.short	(.L_65 - .L_64)
.L_64:
        /*007c*/ 	.word	0x00000008
.L_65:


//--------------------- .nv.info._Z10A_u_kernelPdPKdld --------------------------
	.section	.nv.info._Z10A_u_kernelPdPKdld,"",@"SHT_CUDA_INFO"
	.sectionflags	@""
	.align	4


	//----- nvinfo : EIATTR_CUDA_API_VERSION
	.align		4
        /*0000*/ 	.byte	0x04, 0x37
        /*0002*/ 	.short	(.L_67 - .L_66)
.L_66:
        /*0004*/ 	.word	0x00000082


	//----- nvinfo : EIATTR_KPARAM_INFO
	.align		4
.L_67:
        /*0008*/ 	.byte	0x04, 0x17
        /*000a*/ 	.short	(.L_69 - .L_68)
.L_68:
        /*000c*/ 	.word	0x00000000
        /*0010*/ 	.short	0x0003
        /*0012*/ 	.short	0x0018
        /*0014*/ 	.byte	0x00, 0xf0, 0x21, 0x00


	//----- nvinfo : EIATTR_KPARAM_INFO
	.align		4
.L_69:
        /*0018*/ 	.byte	0x04, 0x17
        /*001a*/ 	.short	(.L_71 - .L_70)
.L_70:
        /*001c*/ 	.word	0x00000000
        /*0020*/ 	.short	0x0002
        /*0022*/ 	.short	0x0010
        /*0024*/ 	.byte	0x00, 0xf0, 0x21, 0x00


	//----- nvinfo : EIATTR_KPARAM_INFO
	.align		4
.L_71:
        /*0028*/ 	.byte	0x04, 0x17
        /*002a*/ 	.short	(.L_73 - .L_72)
.L_72:
        /*002c*/ 	.word	0x00000000
        /*0030*/ 	.short	0x0001
        /*0032*/ 	.short	0x0008
        /*0034*/ 	.byte	0x00, 0xf5, 0x21, 0x00


	//----- nvinfo : EIATTR_KPARAM_INFO
	.align		4
.L_73:
        /*0038*/ 	.byte	0x04, 0x17
        /*003a*/ 	.short	(.L_75 - .L_74)
.L_74:
        /*003c*/ 	.word	0x00000000
        /*0040*/ 	.short	0x0000
        /*0042*/ 	.short	0x0000
        /*0044*/ 	.byte	0x00, 0xf5, 0x21, 0x00


	//----- nvinfo : EIATTR_SPARSE_MMA_MASK
	.align		4
.L_75:
        /*0048*/ 	.byte	0x03, 0x50
        /*004a*/ 	.short	0x0000


	//----- nvinfo : EIATTR_MAXREG_COUNT
	.align		4
        /*004c*/ 	.byte	0x03, 0x1b
        /*004e*/ 	.short	0x00ff


	//----- nvinfo : EIATTR_EXTERNS
	.align		4
        /*0050*/ 	.byte	0x04, 0x0f
        /*0052*/ 	.short	(.L_77 - .L_76)


	//   ....[0]....
	.align		4
.L_76:
        /*0054*/ 	.word	index@(vprintf)


	//----- nvinfo : EIATTR_MERCURY_ISA_VERSION
	.align		4
.L_77:
        /*0058*/ 	.byte	0x03, 0x5f
        /*005a*/ 	.short	0x0101


	//----- nvinfo : EIATTR_VRC_CTA_INIT_COUNT
	.align		4
        /*005c*/ 	.byte	0x02, 0x4a
	.zero		1
	.zero		1


	//----- nvinfo : EIATTR_SYSCALL_OFFSETS
	.align		4
        /*0060*/ 	.byte	0x04, 0x46
        /*0062*/ 	.short	(.L_79 - .L_78)


	//   ....[0]....
.L_78:
        /*0064*/ 	.word	0x000004f0


	//   ....[1]....
        /*0068*/ 	.word	0x00000c00


	//----- nvinfo : EIATTR_EXIT_INSTR_OFFSETS
	.align		4
.L_79:
        /*006c*/ 	.byte	0x04, 0x1c
        /*006e*/ 	.short	(.L_81 - .L_80)


	//   ....[0]....
.L_80:
        /*0070*/ 	.word	0x00000c10


	//----- nvinfo : EIATTR_CRS_STACK_SIZE
	.align		4
.L_81:
        /*0074*/ 	.byte	0x04, 0x1e
        /*0076*/ 	.short	(.L_83 - .L_82)
.L_82:
        /*0078*/ 	.word	0x00000000


	//----- nvinfo : EIATTR_CBANK_PARAM_SIZE
	.align		4
.L_83:
        /*007c*/ 	.byte	0x03, 0x19
        /*007e*/ 	.short	0x0020


	//----- nvinfo : EIATTR_PARAM_CBANK
	.align		4
        /*0080*/ 	.byte	0x04, 0x0a
        /*0082*/ 	.short	(.L_85 - .L_84)
	.align		4
.L_84:
        /*0084*/ 	.word	index@(.nv.constant0._Z10A_u_kernelPdPKdld)
        /*0088*/ 	.short	0x0380
        /*008a*/ 	.short	0x0020


	//----- nvinfo : EIATTR_SW_WAR
	.align		4
.L_85:
        /*008c*/ 	.byte	0x04, 0x36
        /*008e*/ 	.short	(.L_87 - .L_86)
.L_86:
        /*0090*/ 	.word	0x00000008
.L_87:


//--------------------- .nv.info._Z13jacobi_kernelPdPKddl --------------------------
	.section	.nv.info._Z13jacobi_kernelPdPKddl,"",@"SHT_CUDA_INFO"
	.sectionflags	@""
	.align	4


	//----- nvinfo : EIATTR_CUDA_API_VERSION
	.align		4
        /*0000*/ 	.byte	0x04, 0x37
        /*0002*/ 	.short	(.L_89 - .L_88)
.L_88:
        /*0004*/ 	.word	0x00000082


	//----- nvinfo : EIATTR_KPARAM_INFO
	.align		4
.L_89:
        /*0008*/ 	.byte	0x04, 0x17
        /*000a*/ 	.short	(.L_91 - .L_90)
.L_90:
        /*000c*/ 	.word	0x00000000
        /*0010*/ 	.short	0x0003
        /*0012*/ 	.short	0x0018
        /*0014*/ 	.byte	0x00, 0xf0, 0x21, 0x00


	//----- nvinfo : EIATTR_KPARAM_INFO
	.align		4
.L_91:
        /*0018*/ 	.byte	0x04, 0x17
        /*001a*/ 	.short	(.L_93 - .L_92)
.L_92:
        /*001c*/ 	.word	0x00000000
        /*0020*/ 	.short	0x0002
        /*0022*/ 	.short	0x0010
        /*0024*/ 	.byte	0x00, 0xf0, 0x21, 0x00


	//----- nvinfo : EIATTR_KPARAM_INFO
	.align		4
.L_93:
        /*0028*/ 	.byte	0x04, 0x17
        /*002a*/ 	.short	(.L_95 - .L_94)
.L_94:
        /*002c*/ 	.word	0x00000000
        /*0030*/ 	.short	0x0001
        /*0032*/ 	.short	0x0008
        /*0034*/ 	.byte	0x00, 0xf5, 0x21, 0x00


	//----- nvinfo : EIATTR_KPARAM_INFO
	.align		4
.L_95:
        /*0038*/ 	.byte	0x04, 0x17
        /*003a*/ 	.short	(.L_97 - .L_96)
.L_96:
        /*003c*/ 	.word	0x00000000
        /*0040*/ 	.short	0x0000
        /*0042*/ 	.short	0x0000
        /*0044*/ 	.byte	0x00, 0xf5, 0x21, 0x00


	//----- nvinfo : EIATTR_SPARSE_MMA_MASK
	.align		4
.L_97:
        /*0048*/ 	.byte	0x03, 0x50
        /*004a*/ 	.short	0x0000


	//----- nvinfo : EIATTR_MAXREG_COUNT
	.align		4
        /*004c*/ 	.byte	0x03, 0x1b
        /*004e*/ 	.short	0x00ff


	//----- nvinfo : EIATTR_MERCURY_ISA_VERSION
	.align		4
        /*0050*/ 	.byte	0x03, 0x5f
        /*0052*/ 	.short	0x0101


	//----- nvinfo : EIATTR_VRC_CTA_INIT_COUNT
	.align		4
        /*0054*/ 	.byte	0x02, 0x4a
	.zero		1
	.zero		1


	//----- nvinfo : EIATTR_EXIT_INSTR_OFFSETS
	.align		4
        /*0058*/ 	.byte	0x04, 0x1c
        /*005a*/ 	.short	(.L_99 - .L_98)


	//   ....[0]....
.L_98:
        /*005c*/ 	.word	0x000004f0


	//   ....[1]....
        /*0060*/ 	.word	0x00000720


	//----- nvinfo : EIATTR_CRS_STACK_SIZE
	.align		4
.L_99:
        /*0064*/ 	.byte	0x04, 0x1e
        /*0066*/ 	.short	(.L_101 - .L_100)
.L_100:
        /*0068*/ 	.word	0x00000000


	//----- nvinfo : EIATTR_CBANK_PARAM_SIZE
	.align		4
.L_101:
        /*006c*/ 	.byte	0x03, 0x19
        /*006e*/ 	.short	0x0020


	//----- nvinfo : EIATTR_PARAM_CBANK
	.align		4
        /*0070*/ 	.byte	0x04, 0x0a
        /*0072*/ 	.short	(.L_103 - .L_102)
	.align		4
.L_102:
        /*0074*/ 	.word	index@(.nv.constant0._Z13jacobi_kernelPdPKddl)
        /*0078*/ 	.short	0x0380
        /*007a*/ 	.short	0x0020


	//----- nvinfo : EIATTR_SW_WAR
	.align		4
.L_103:
        /*007c*/ 	.byte	0x04, 0x36
        /*007e*/ 	.short	(.L_105 - .L_104)
.L_104:
        /*0080*/ 	.word	0x00000008
.L_105:


//--------------------- .nv.callgraph             --------------------------
	.section	.nv.callgraph,"",@"SHT_CUDA_CALLGRAPH"
	.align	4
	.sectionentsize	8
	.align		4
        /*0000*/ 	.word	0x00000000
	.align		4
        /*0004*/ 	.word	0xffffffff
	.align		4
        /*0008*/ 	.word	index@(_Z10A_u_kernelPdPKdld)
	.align		4
        /*000c*/ 	.word	index@(vprintf)
	.align		4
        /*0010*/ 	.word	0x00000000
	.align		4
        /*0014*/ 	.word	0xfffffffe
	.align		4
        /*0018*/ 	.word	0x00000000
	.align		4
        /*001c*/ 	.word	0xfffffffd
	.align		4
        /*0020*/ 	.word	0x00000000
	.align		4
        /*0024*/ 	.word	0xfffffffc


//--------------------- .nv.constant4             --------------------------
	.section	.nv.constant4,"a",@progbits
	.align	8
	.align		8
.nv.constant4:
        /*0000*/ 	.dword	$str
	.align		8
        /*0008*/ 	.dword	$str$1
	.align		8
        /*0010*/ 	.dword	vprintf


//--------------------- .text._Z16reduction_kernelPdPKdl --------------------------
	.section	.text._Z16reduction_kernelPdPKdl,"ax",@progbits
	.align	128
        .global         _Z16reduction_kernelPdPKdl
        .type           _Z16reduction_kernelPdPKdl,@function
        .size           _Z16reduction_kernelPdPKdl,(.L_x_37 - _Z16reduction_kernelPdPKdl)
        .other          _Z16reduction_kernelPdPKdl,@"STO_CUDA_ENTRY STV_DEFAULT"
_Z16reduction_kernelPdPKdl:
.text._Z16reduction_kernelPdPKdl:
[----:B------:R-:W-:Y:S01]  /*0000*/  LDC R1, c[0x0][0x37c] ;  /* 0x0000df00ff017b82 */ /* 0x000fe20000000800 */
[----:B------:R-:W0:Y:S01]  /*0010*/  S2R R9, SR_CTAID.X ;  /* 0x0000000000097919 */ /* 0x000e220000002500 */
[----:B------:R-:W0:Y:S01]  /*0020*/  LDCU UR8, c[0x0][0x360] ;  /* 0x00006c00ff0877ac */ /* 0x000e220008000800 */
[----:B------:R-:W0:Y:S01]  /*0030*/  S2R R8, SR_TID.X ;  /* 0x0000000000087919 */ /* 0x000e220000002100 */
[----:B------:R-:W1:Y:S01]  /*0040*/  LDCU.64 UR4, c[0x0][0x390] ;  /* 0x00007200ff0477ac */ /* 0x000e620008000a00 */
[----:B------:R-:W2:Y:S01]  /*0050*/  LDCU.64 UR6, c[0x0][0x358] ;  /* 0x00006b00ff0677ac */ /* 0x000ea20008000a00 */
[----:B0-----:R-:W-:-:S05]  /*0060*/  IMAD R0, R9, UR8, R8 ;  /* 0x0000000809007c24 */ /* 0x001fca000f8e0208 */
[----:B-1----:R-:W-:Y:S02]  /*0070*/  ISETP.GE.U32.AND P0, PT, R0, UR4, PT ;  /* 0x0000000400007c0c */ /* 0x002fe4000bf06070 */
[----:B------:R-:W-:-:S04]  /*0080*/  SHF.R.S32.HI R3, RZ, 0x1f, R0 ;  /* 0x0000001fff037819 */ /* 0x000fc80000011400 */
[----:B------:R-:W-:-:S13]  /*0090*/  ISETP.GE.AND.EX P0, PT, R3, UR5, PT, P0 ;  /* 0x0000000503007c0c */ /* 0x000fda000bf06300 */
[----:B------:R-:W0:Y:S02]  /*00a0*/  @!P0 LDC.64 R4, c[0x0][0x388] ;  /* 0x0000e200ff048b82 */ /* 0x000e240000000a00 */
[----:B0-----:R-:W-:-:S04]  /*00b0*/  @!P0 LEA R2, P1, R0, R4, 0x3 ;  /* 0x0000000400028211 */ /* 0x001fc800078218ff */
[----:B------:R-:W-:-:S06]  /*00c0*/  @!P0 LEA.HI.X R3, R0, R5, R3, 0x3, P1 ;  /* 0x0000000500038211 */ /* 0x000fcc00008f1c03 */
[----:B--2---:R-:W2:Y:S01]  /*00d0*/  @!P0 LDG.E.64 R2, desc[UR6][R2.64] ;  /* 0x0000000602028981 */ /* 0x004ea2000c1e1b00 */
[----:B------:R-:W0:Y:S01]  /*00e0*/  S2UR UR5, SR_CgaCtaId ;  /* 0x00000000000579c3 */ /* 0x000e220000008800 */
[----:B------:R-:W-:Y:S01]  /*00f0*/  UMOV UR4, 0x400 ;  /* 0x0000040000047882 */ /* 0x000fe20000000000 */
[----:B------:R-:W-:Y:S01]  /*0100*/  UISETP.GE.U32.AND UP0, UPT, UR8, 0x2, UPT ;  /* 0x000000020800788c */ /* 0x000fe2000bf06070 */
[----:B------:R-:W-:Y:S01]  /*0110*/  ISETP.NE.AND P1, PT, R8, RZ, PT ;  /* 0x000000ff0800720c */ /* 0x000fe20003f25270 */
[----:B0-----:R-:W-:-:S06]  /*0120*/  ULEA UR4, UR5, UR4, 0x18 ;  /* 0x0000000405047291 */ /* 0x001fcc000f8ec0ff */
[----:B------:R-:W-:-:S05]  /*0130*/  LEA R7, R8, UR4, 0x3 ;  /* 0x0000000408077c11 */ /* 0x000fca000f8e18ff */
[----:B--2---:R0:W-:Y:S04]  /*0140*/  @!P0 STS.64 [R7], R2 ;  /* 0x0000000207008388 */ /* 0x0041e80000000a00 */
[----:B------:R0:W-:Y:S01]  /*0150*/  @P0 STS.64 [R7], RZ ;  /* 0x000000ff07000388 */ /* 0x0001e20000000a00 */
[----:B------:R-:W-:Y:S06]  /*0160*/  BAR.SYNC.DEFER_BLOCKING 0x0 ;  /* 0x0000000000007b1d */ /* 0x000fec0000010000 */
[----:B------:R-:W-:Y:S05]  /*0170*/  BRA.U !UP0, `(.L_x_0) ;  /* 0x0000000108347547 */ /* 0x000fea000b800000 */
[----:B------:R-:W-:-:S07]  /*0180*/  IMAD.MOV.U32 R0, RZ, RZ, 0x1 ;  /* 0x00000001ff007424 */ /* 0x000fce00078e00ff */
.L_x_1:
[----:B------:R-:W-:-:S04]  /*0190*/  IMAD.SHL.U32 R10, R0, 0x2, RZ ;  /* 0x00000002000a7824 */ /* 0x000fc800078e00ff */
[----:B0-----:R-:W-:-:S05]  /*01a0*/  VIADD R2, R10, 0xffffffff ;  /* 0xffffffff0a027836 */ /* 0x001fca0000000000 */
[----:B------:R-:W-:-:S13]  /*01b0*/  LOP3.LUT P0, RZ, R2, R8, RZ, 0xc0, !PT ;  /* 0x0000000802ff7212 */ /* 0x000fda000780c0ff */
[----:B------:R-:W-:Y:S01]  /*01c0*/  @!P0 IMAD R6, R0, 0x8, R7 ;  /* 0x0000000800068824 */ /* 0x000fe200078e0207 */
[----:B------:R-:W-:Y:S01]  /*01d0*/  @!P0 LDS.64 R4, [R7] ;  /* 0x0000000007048984 */ /* 0x000fe20000000a00 */
[----:B------:R-:W-:-:S03]  /*01e0*/  IMAD.MOV.U32 R0, RZ, RZ, R10 ;  /* 0x000000ffff007224 */ /* 0x000fc600078e000a */
[----:B------:R-:W0:Y:S02]  /*01f0*/  @!P0 LDS.64 R2, [R6] ;  /* 0x0000000006028984 */ /* 0x000e240000000a00 */
[----:B0-----:R-:W-:-:S07]  /*0200*/  @!P0 DADD R2, R2, R4 ;  /* 0x0000000002028229 */ /* 0x001fce0000000004 */
[----:B------:R1:W-:Y:S01]  /*0210*/  @!P0 STS.64 [R7], R2 ;  /* 0x0000000207008388 */ /* 0x0003e20000000a00 */
[----:B------:R-:W-:Y:S01]  /*0220*/  BAR.SYNC.DEFER_BLOCKING 0x0 ;  /* 0x0000000000007b1d */ /* 0x000fe20000010000 */
[----:B------:R-:W-:-:S13]  /*0230*/  ISETP.GE.U32.AND P0, PT, R10, UR8, PT ;  /* 0x000000080a007c0c */ /* 0x000fda000bf06070 */
[----:B-1----:R-:W-:Y:S05]  /*0240*/  @!P0 BRA `(.L_x_1) ;  /* 0xfffffffc00d08947 */ /* 0x002fea000383ffff */
.L_x_0:
[----:B------:R-:W-:Y:S05]  /*0250*/  @P1 EXIT ;  /* 0x000000000000194d */ /* 0x000fea0003800000 */
[----:B------:R-:W1:Y:S01]  /*0260*/  S2UR UR5, SR_CgaCtaId ;  /* 0x00000000000579c3 */ /* 0x000e620000008800 */
[----:B------:R-:W-:-:S07]  /*0270*/  UMOV UR4, 0x400 ;  /* 0x0000040000047882 */ /* 0x000fce0000000000 */
[----:B------:R-:W2:Y:S01]  /*0280*/  LDC.64 R4, c[0x0][0x380] ;  /* 0x0000e000ff047b82 */ /* 0x000ea20000000a00 */
[----:B-1----:R-:W-:Y:S01]  /*0290*/  ULEA UR4, UR5, UR4, 0x18 ;  /* 0x0000000405047291 */ /* 0x002fe2000f8ec0ff */
[----:B--2---:R-:W-:-:S08]  /*02a0*/  IMAD.WIDE.U32 R4, R9, 0x8, R4 ;  /* 0x0000000809047825 */ /* 0x004fd000078e0004 */
[----:B0-----:R-:W0:Y:S04]  /*02b0*/  LDS.64 R2, [UR4] ;  /* 0x00000004ff027984 */ /* 0x001e280008000a00 */
[----:B0-----:R-:W-:Y:S01]  /*02c0*/  STG.E.64 desc[UR6][R4.64], R2 ;  /* 0x0000000204007986 */ /* 0x001fe2000c101b06 */
[----:B------:R-:W-:Y:S05]  /*02d0*/  EXIT ;  /* 0x000000000000794d */ /* 0x000fea0003800000 */
.L_x_2:
[----:B------:R-:W-:-:S00]  /*02e0*/  BRA `(.L_x_2) ;  /* 0xfffffffc00fc7947 */ /* 0x000fc0000383ffff */
[----:B------:R-:W-:-:S00]  /*02f0*/  NOP ;  /* 0x0000000000007918 */ /* 0x000fc00000000000 */
        /* <DEDUP_REMOVED lines=8> */
.L_x_37:


//--------------------- .text._Z20l2_norm_shift_kernelPdPKddl --------------------------
	.section	.text._Z20l2_norm_shift_kernelPdPKddl,"ax",@progbits
	.align	128
        .global         _Z20l2_norm_shift_kernelPdPKddl
        .type           _Z20l2_norm_shift_kernelPdPKddl,@function
        .size           _Z20l2_norm_shift_kernelPdPKddl,(.L_x_38 - _Z20l2_norm_shift_kernelPdPKddl)
        .other          _Z20l2_norm_shift_kernelPdPKddl,@"STO_CUDA_ENTRY STV_DEFAULT"
_Z20l2_norm_shift_kernelPdPKddl:
.text._Z20l2_norm_shift_kernelPdPKddl:
        /* <DEDUP_REMOVED lines=10> */
[----:B------:R-:W0:Y:S08]  /*00a0*/  @!P0 LDC.64 R4, c[0x0][0x388] ;  /* 0x0000e200ff048b82 */ /* 0x000e300000000a00 */
[----:B------:R-:W1:Y:S01]  /*00b0*/  @!P0 LDC.64 R6, c[0x0][0x390] ;  /* 0x0000e400ff068b82 */ /* 0x000e620000000a00 */
[----:B0-----:R-:W-:-:S04]  /*00c0*/  @!P0 LEA R4, P1, R2, R4, 0x3 ;  /* 0x0000000402048211 */ /* 0x001fc800078218ff */
[----:B------:R-:W-:-:S05]  /*00d0*/  @!P0 LEA.HI.X R5, R2, R5, R3, 0x3, P1 ;  /* 0x0000000502058211 */ /* 0x000fca00008f1c03 */
[----:B--2---:R-:W1:Y:S01]  /*00e0*/  @!P0 LDG.E.64 R2, desc[UR6][R4.64] ;  /* 0x0000000604028981 */ /* 0x004e62000c1e1b00 */
[----:B------:R-:W0:Y:S01]  /*00f0*/  S2UR UR5, SR_CgaCtaId ;  /* 0x00000000000579c3 */ /* 0x000e220000008800 */
[----:B------:R-:W-:Y:S01]  /*0100*/  UMOV UR4, 0x400 ;  /* 0x0000040000047882 */ /* 0x000fe20000000000 */
[----:B------:R-:W-:Y:S01]  /*0110*/  ISETP.NE.AND P1, PT, R9, RZ, PT ;  /* 0x000000ff0900720c */ /* 0x000fe20003f25270 */
[----:B0-----:R-:W-:Y:S01]  /*0120*/  ULEA UR4, UR5, UR4, 0x18 ;  /* 0x0000000405047291 */ /* 0x001fe2000f8ec0ff */
[----:B-1----:R-:W-:Y:S01]  /*0130*/  @!P0 DADD R2, R2, -R6 ;  /* 0x0000000002028229 */ /* 0x002fe20000000806 */
[----:B------:R-:W-:-:S04]  /*0140*/  IMAD.U32 R6, RZ, RZ, UR8 ;  /* 0x00000008ff067e24 */ /* 0x000fc8000f8e00ff */
[----:B------:R-:W-:Y:S02]  /*0150*/  LEA R7, R9, UR4, 0x3 ;  /* 0x0000000409077c11 */ /* 0x000fe4000f8e18ff */
[----:B------:R-:W-:Y:S01]  /*0160*/  ISETP.GE.U32.AND P2, PT, R6, 0x2, PT ;  /* 0x000000020600780c */ /* 0x000fe20003f46070 */
[----:B------:R-:W-:-:S07]  /*0170*/  @!P0 DMUL R2, R2, R2 ;  /* 0x0000000202028228 */ /* 0x000fce0000000000 */
[----:B------:R0:W-:Y:S04]  /*0180*/  @!P0 STS.64 [R7], R2 ;  /* 0x0000000207008388 */ /* 0x0001e80000000a00 */
[----:B------:R0:W-:Y:S01]  /*0190*/  @P0 STS.64 [R7], RZ ;  /* 0x000000ff07000388 */ /* 0x0001e20000000a00 */
[----:B------:R-:W-:Y:S06]  /*01a0*/  BAR.SYNC.DEFER_BLOCKING 0x0 ;  /* 0x0000000000007b1d */ /* 0x000fec0000010000 */
[----:B------:R-:W-:Y:S05]  /*01b0*/  @!P2 BRA `(.L_x_3) ;  /* 0x00000000002ca947 */ /* 0x000fea0003800000 */
.L_x_4:
[----:B------:R-:W-:-:S04]  /*01c0*/  SHF.R.U32.HI R10, RZ, 0x1, R6 ;  /* 0x00000001ff0a7819 */ /* 0x000fc80000011606 */
[----:B------:R-:W-:-:S13]  /*01d0*/  ISETP.GE.U32.AND P0, PT, R9, R10, PT ;  /* 0x0000000a0900720c */ /* 0x000fda0003f06070 */
[----:B------:R-:W-:Y:S01]  /*01e0*/  @!P0 IMAD R8, R10, 0x8, R7 ;  /* 0x000000080a088824 */ /* 0x000fe200078e0207 */
[----:B------:R-:W-:Y:S04]  /*01f0*/  @!P0 LDS.64 R4, [R7] ;  /* 0x0000000007048984 */ /* 0x000fe80000000a00 */
[----:B0-----:R-:W0:Y:S02]  /*0200*/  @!P0 LDS.64 R2, [R8] ;  /* 0x0000000008028984 */ /* 0x001e240000000a00 */
[----:B0-----:R-:W-:-:S07]  /*0210*/  @!P0 DADD R2, R2, R4 ;  /* 0x0000000002028229 */ /* 0x001fce0000000004 */
[----:B------:R1:W-:Y:S01]  /*0220*/  @!P0 STS.64 [R7], R2 ;  /* 0x0000000207008388 */ /* 0x0003e20000000a00 */
[----:B------:R-:W-:Y:S01]  /*0230*/  BAR.SYNC.DEFER_BLOCKING 0x0 ;  /* 0x0000000000007b1d */ /* 0x000fe20000010000 */
[----:B------:R-:W-:Y:S01]  /*0240*/  ISETP.GT.U32.AND P0, PT, R6, 0x3, PT ;  /* 0x000000030600780c */ /* 0x000fe20003f04070 */
[----:B------:R-:W-:-:S12]  /*0250*/  IMAD.MOV.U32 R6, RZ, RZ, R10 ;  /* 0x000000ffff067224 */ /* 0x000fd800078e000a */
[----:B-1----:R-:W-:Y:S05]  /*0260*/  @P0 BRA `(.L_x_4) ;  /* 0xfffffffc00d40947 */ /* 0x002fea000383ffff */
.L_x_3:
        /* <DEDUP_REMOVED lines=9> */
.L_x_5:
        /* <DEDUP_REMOVED lines=16> */
.L_x_38:


//--------------------- .text._Z10A_u_kernelPdPKdld --------------------------
	.section	.text._Z10A_u_kernelPdPKdld,"ax",@progbits
	.align	128
        .global         _Z10A_u_kernelPdPKdld
        .type           _Z10A_u_kernelPdPKdld,@function
        .size           _Z10A_u_kernelPdPKdld,(.L_x_34 - _Z10A_u_kernelPdPKdld)
        .other          _Z10A_u_kernelPdPKdld,@"STO_CUDA_ENTRY STV_DEFAULT"
_Z10A_u_kernelPdPKdld:
.text._Z10A_u_kernelPdPKdld:
[----:B------:R-:W0:Y:S01]  /*0000*/  LDC R1, c[0x0][0x37c] ;  /* 0x0000df00ff017b82 */ /* 0x000e220000000800 */
[----:B------:R-:W1:Y:S01]  /*0010*/  S2R R3, SR_TID.X ;  /* 0x0000000000037919 */ /* 0x000e620000002100 */
[----:B------:R-:W2:Y:S06]  /*0020*/  LDCU UR5, c[0x0][0x2fc] ;  /* 0x00005f80ff0577ac */ /* 0x000eac0008000800 */
[----:B------:R-:W1:Y:S01]  /*0030*/  S2UR UR6, SR_CTAID.X ;  /* 0x00000000000679c3 */ /* 0x000e620000002500 */
[----:B0-----:R-:W-:Y:S01]  /*0040*/  VIADD R1, R1, 0xfffffff0 ;  /* 0xfffffff001017836 */ /* 0x001fe20000000000 */
[----:B------:R-:W-:Y:S01]  /*0050*/  BSSY.RECONVERGENT B0, `(.L_x_6) ;  /* 0x0000021000007945 */ /* 0x000fe20003800200 */
[----:B------:R-:W0:Y:S01]  /*0060*/  LDCU UR7, c[0x0][0x394] ;  /* 0x00007280ff0777ac */ /* 0x000e220008000800 */
[----:B------:R-:W3:Y:S04]  /*0070*/  LDCU UR4, c[0x0][0x2f8] ;  /* 0x00005f00ff0477ac */ /* 0x000ee80008000800 */
[----:B------:R-:W1:Y:S01]  /*0080*/  LDC R24, c[0x0][0x360] ;  /* 0x0000d800ff187b82 */ /* 0x000e620000000800 */
[----:B---3--:R-:W-:-:S05]  /*0090*/  IADD3 R19, P1, PT, R1, UR4, RZ ;  /* 0x0000000401137c10 */ /* 0x008fca000ff3e0ff */
[----:B--2---:R-:W-:Y:S02]  /*00a0*/  IMAD.X R18, RZ, RZ, UR5, P1 ;  /* 0x00000005ff127e24 */ /* 0x004fe400088e06ff */
[----:B-1----:R-:W-:-:S05]  /*00b0*/  IMAD R24, R24, UR6, R3 ;  /* 0x0000000618187c24 */ /* 0x002fca000f8e0203 */
[----:B------:R-:W-:-:S04]  /*00c0*/  SHF.R.S32.HI R23, RZ, 0x1f, R24 ;  /* 0x0000001fff177819 */ /* 0x000fc80000011418 */
[----:B0-----:R-:W-:-:S04]  /*00d0*/  LOP3.LUT R0, R23, UR7, RZ, 0xfc, !PT ;  /* 0x0000000717007c12 */ /* 0x001fc8000f8efcff */
[----:B------:R-:W-:-:S13]  /*00e0*/  ISETP.NE.U32.AND P0, PT, R0, RZ, PT ;  /* 0x000000ff0000720c */ /* 0x000fda0003f05070 */
[----:B------:R-:W-:Y:S05]  /*00f0*/  @P0 BRA `(.L_x_7) ;  /* 0x0000000000500947 */ /* 0x000fea0003800000 */
[----:B------:R-:W0:Y:S01]  /*0100*/  LDCU UR4, c[0x0][0x390] ;  /* 0x00007200ff0477ac */ /* 0x000e220008000800 */
[----:B------:R-:W-:Y:S01]  /*0110*/  IMAD.MOV.U32 R17, RZ, RZ, RZ ;  /* 0x000000ffff117224 */ /* 0x000fe200078e00ff */
[----:B0-----:R-:W0:Y:S01]  /*0120*/  I2F.U32.RP R0, UR4 ;  /* 0x0000000400007d06 */ /* 0x001e220008209000 */
[----:B------:R-:W-:-:S07]  /*0130*/  ISETP.NE.U32.AND P1, PT, RZ, UR4, PT ;  /* 0x00000004ff007c0c */ /* 0x000fce000bf25070 */
[----:B0-----:R-:W0:Y:S02]  /*0140*/  MUFU.RCP R0, R0 ;  /* 0x0000000000007308 */ /* 0x001e240000001000 */
[----:B0-----:R-:W-:-:S06]  /*0150*/  VIADD R2, R0, 0xffffffe ;  /* 0x0ffffffe00027836 */ /* 0x001fcc0000000000 */
[----:B------:R0:W1:Y:S02]  /*0160*/  F2I.FTZ.U32.TRUNC.NTZ R3, R2 ;  /* 0x0000000200037305 */ /* 0x000064000021f000 */
[----:B0-----:R-:W-:Y:S02]  /*0170*/  IMAD.MOV.U32 R2, RZ, RZ, RZ ;  /* 0x000000ffff027224 */ /* 0x001fe400078e00ff */
[----:B-1----:R-:W-:-:S04]  /*0180*/  IMAD.MOV R5, RZ, RZ, -R3 ;  /* 0x000000ffff057224 */ /* 0x002fc800078e0a03 */
[----:B------:R-:W-:-:S04]  /*0190*/  IMAD R5, R5, UR4, RZ ;  /* 0x0000000405057c24 */ /* 0x000fc8000f8e02ff */
[----:B------:R-:W-:-:S06]  /*01a0*/  IMAD.HI.U32 R3, R3, R5, R2 ;  /* 0x0000000503037227 */ /* 0x000fcc00078e0002 */
[----:B------:R-:W-:-:S04]  /*01b0*/  IMAD.HI.U32 R3, R3, R24, RZ ;  /* 0x0000001803037227 */ /* 0x000fc800078e00ff */
[----:B------:R-:W-:-:S04]  /*01c0*/  IMAD.MOV R3, RZ, RZ, -R3 ;  /* 0x000000ffff037224 */ /* 0x000fc800078e0a03 */
[----:B------:R-:W-:-:S05]  /*01d0*/  IMAD R16, R3, UR4, R24 ;  /* 0x0000000403107c24 */ /* 0x000fca000f8e0218 */
[----:B------:R-:W-:-:S13]  /*01e0*/  ISETP.GE.U32.AND P0, PT, R16, UR4, PT ;  /* 0x0000000410007c0c */ /* 0x000fda000bf06070 */
[----:B------:R-:W-:-:S05]  /*01f0*/  @P0 VIADD R16, R16, -UR4 ;  /* 0x8000000410100c36 */ /* 0x000fca0008000000 */
[----:B------:R-:W-:-:S13]  /*0200*/  ISETP.GE.U32.AND P0, PT, R16, UR4, PT ;  /* 0x0000000410007c0c */ /* 0x000fda000bf06070 */
[----:B------:R-:W-:Y:S01]  /*0210*/  @P0 VIADD R16, R16, -UR4 ;  /* 0x8000000410100c36 */ /* 0x000fe20008000000 */
[----:B------:R-:W-:Y:S01]  /*0220*/  @!P1 LOP3.LUT R16, RZ, UR4, RZ, 0x33, !PT ;  /* 0x00000004ff109c12 */ /* 0x000fe2000f8e33ff */
[----:B------:R-:W-:Y:S06]  /*0230*/  BRA `(.L_x_8) ;  /* 0x0000000000087947 */ /* 0x000fec0003800000 */
.L_x_7:
[----:B------:R-:W-:-:S07]  /*0240*/  MOV R0, 0x260 ;  /* 0x0000026000007802 */ /* 0x000fce0000000f00 */
[----:B------:R-:W-:Y:S05]  /*0250*/  CALL.REL.NOINC `($__internal_2_$__cuda_sm20_rem_s64) ;  /* 0x00000014001c7944 */ /* 0x000fea0003c00000 */
.L_x_8:
[----:B------:R-:W-:Y:S05]  /*0260*/  BSYNC.RECONVERGENT B0 ;  /* 0x0000000000007941 */ /* 0x000fea0003800200 */
.L_x_6:
[----:B------:R-:W0:Y:S01]  /*0270*/  LDCU UR4, c[0x0][0x394] ;  /* 0x00007280ff0477ac */ /* 0x000e220008000800 */
[----:B------:R-:W-:Y:S01]  /*0280*/  IMAD.IADD R3, R24, 0x1, -R16 ;  /* 0x0000000118037824 */ /* 0x000fe200078e0a10 */
[----:B------:R-:W-:Y:S04]  /*0290*/  BSSY.RECONVERGENT B0, `(.L_x_9) ;  /* 0x000001c000007945 */ /* 0x000fe80003800200 */
[----:B------:R-:W-:-:S04]  /*02a0*/  SHF.R.S32.HI R2, RZ, 0x1f, R3 ;  /* 0x0000001fff027819 */ /* 0x000fc80000011403 */
[----:B0-----:R-:W-:-:S04]  /*02b0*/  LOP3.LUT R0, R2, UR4, RZ, 0xfc, !PT ;  /* 0x0000000402007c12 */ /* 0x001fc8000f8efcff */
[----:B------:R-:W-:-:S13]  /*02c0*/  ISETP.NE.U32.AND P0, PT, R0, RZ, PT ;  /* 0x000000ff0000720c */ /* 0x000fda0003f05070 */
[----:B------:R-:W-:Y:S05]  /*02d0*/  @P0 BRA `(.L_x_10) ;  /* 0x0000000000500947 */ /* 0x000fea0003800000 */
[----:B------:R-:W0:Y:S02]  /*02e0*/  LDCU UR4, c[0x0][0x390] ;  /* 0x00007200ff0477ac */ /* 0x000e240008000800 */
        /* <DEDUP_REMOVED lines=13> */
[----:B------:R-:W-:Y:S02]  /*03c0*/  @P0 VIADD R3, R3, -UR4 ;  /* 0x8000000403030c36 */ /* 0x000fe40008000000 */
[----:B------:R-:W-:-:S03]  /*03d0*/  @P0 VIADD R2, R2, 0x1 ;  /* 0x0000000102020836 */ /* 0x000fc60000000000 */
[----:B------:R-:W-:-:S13]  /*03e0*/  ISETP.GE.U32.AND P1, PT, R3, UR4, PT ;  /* 0x0000000403007c0c */ /* 0x000fda000bf26070 */
[----:B------:R-:W-:Y:S01]  /*03f0*/  @P1 VIADD R2, R2, 0x1 ;  /* 0x0000000102021836 */ /* 0x000fe20000000000 */
[----:B------:R-:W-:Y:S01]  /*0400*/  @!P2 LOP3.LUT R2, RZ, UR4, RZ, 0x33, !PT ;  /* 0x00000004ff02ac12 */ /* 0x000fe2000f8e33ff */
[----:B------:R-:W-:Y:S06]  /*0410*/  BRA `(.L_x_11) ;  /* 0x00000000000c7947 */ /* 0x000fec0003800000 */
.L_x_10:
[----:B------:R-:W-:-:S07]  /*0420*/  MOV R0, 0x440 ;  /* 0x0000044000007802 */ /* 0x000fce0000000f00 */
[----:B------:R-:W-:Y:S05]  /*0430*/  CALL.REL.NOINC `($__internal_1_$__cuda_sm20_div_s64) ;  /* 0x0000000c006c7944 */ /* 0x000fea0003c00000 */
[----:B------:R-:W-:-:S07]  /*0440*/  IMAD.MOV.U32 R2, RZ, RZ, R4 ;  /* 0x000000ffff027224 */ /* 0x000fce00078e0004 */
.L_x_11:
[----:B------:R-:W-:Y:S05]  /*0450*/  BSYNC.RECONVERGENT B0 ;  /* 0x0000000000007941 */ /* 0x000fea0003800200 */
.L_x_9:
[----:B------:R-:W-:Y:S01]  /*0460*/  MOV R0, 0x10 ;  /* 0x0000001000007802 */ /* 0x000fe20000000f00 */
[----:B------:R0:W-:Y:S01]  /*0470*/  STL [R1], R24 ;  /* 0x0000001801007387 */ /* 0x0001e20000100800 */
[----:B------:R-:W1:Y:S01]  /*0480*/  LDCU.64 UR4, c[0x4][URZ] ;  /* 0x01000000ff0477ac */ /* 0x000e620008000a00 */
[----:B------:R-:W-:Y:S01]  /*0490*/  IMAD.MOV.U32 R6, RZ, RZ, R19 ;  /* 0x000000ffff067224 */ /* 0x000fe200078e0013 */
[----:B------:R0:W2:Y:S01]  /*04a0*/  LDC.64 R8, c[0x4][R0] ;  /* 0x0100000000087b82 */ /* 0x0000a20000000a00 */
[----:B------:R-:W-:Y:S02]  /*04b0*/  IMAD.MOV.U32 R7, RZ, RZ, R18 ;  /* 0x000000ffff077224 */ /* 0x000fe400078e0012 */
[----:B-1----:R-:W-:Y:S02]  /*04c0*/  IMAD.U32 R4, RZ, RZ, UR4 ;  /* 0x00000004ff047e24 */ /* 0x002fe4000f8e00ff */
[----:B0-----:R-:W-:-:S07]  /*04d0*/  IMAD.U32 R5, RZ, RZ, UR5 ;  /* 0x00000005ff057e24 */ /* 0x001fce000f8e00ff */
[----:B------:R-:W-:-:S07]  /*04e0*/  LEPC R20, `(.L_x_12) ;  /* 0x000000001014794e */ /* 0x000fce0000000000 */
[----:B--2---:R-:W-:Y:S05]  /*04f0*/  CALL.ABS.NOINC R8 ;  /* 0x0000000008007343 */ /* 0x004fea0003c00000 */
.L_x_12:
[----:B------:R-:W0:Y:S01]  /*0500*/  LDC.64 R4, c[0x0][0x358] ;  /* 0x0000d600ff047b82 */ /* 0x000e220000000a00 */
[----:B------:R-:W-:Y:S01]  /*0510*/  ISETP.NE.AND P0, PT, R24, RZ, PT ;  /* 0x000000ff1800720c */ /* 0x000fe20003f05270 */
[----:B------:R-:W-:-:S12]  /*0520*/  BSSY.RECONVERGENT B0, `(.L_x_13) ;  /* 0x0000062000007945 */ /* 0x000fd80003800200 */
[----:B------:R-:W-:Y:S05]  /*0530*/  @P0 BRA `(.L_x_14) ;  /* 0x00000000002c0947 */ /* 0x000fea0003800000 */
[----:B------:R-:W1:Y:S01]  /*0540*/  LDCU.64 UR4, c[0x0][0x380] ;  /* 0x00007000ff0477ac */ /* 0x000e620008000a00 */
[----:B------:R-:W2:Y:S01]  /*0550*/  LDC.64 R6, c[0x0][0x380] ;  /* 0x0000e000ff067b82 */ /* 0x000ea20000000a00 */
[C---:B0-----:R-:W-:Y:S02]  /*0560*/  R2UR UR6, R4.reuse ;  /* 0x00000000040672ca */ /* 0x041fe400000e0000 */
[C---:B------:R-:W-:Y:S02]  /*0570*/  R2UR UR7, R5.reuse ;  /* 0x00000000050772ca */ /* 0x040fe400000e0000 */
[----:B------:R-:W-:Y:S02]  /*0580*/  R2UR UR8, R4 ;  /* 0x00000000040872ca */ /* 0x000fe400000e0000 */
[----:B------:R-:W-:Y:S02]  /*0590*/  R2UR UR9, R5 ;  /* 0x00000000050972ca */ /* 0x000fe400000e0000 */
[----:B-1----:R-:W-:-:S04]  /*05a0*/  LEA R8, P0, R24, UR4, 0x3 ;  /* 0x0000000418087c11 */ /* 0x002fc8000f8018ff */
[----:B------:R-:W-:-:S03]  /*05b0*/  LEA.HI.X R9, R24, UR5, R23, 0x3, P0 ;  /* 0x0000000518097c11 */ /* 0x000fc600080f1c17 */
[----:B--2---:R2:W-:Y:S04]  /*05c0*/  STG.E.64 desc[UR6][R6.64], RZ ;  /* 0x000000ff06007986 */ /* 0x0045e8000c101b06 */
[----:B------:R-:W5:Y:S01]  /*05d0*/  LDG.E.64 R8, desc[UR8][R8.64] ;  /* 0x0000000808087981 */ /* 0x000f62000c1e1b00 */
[----:B------:R-:W-:Y:S05]  /*05e0*/  BRA `(.L_x_15) ;  /* 0x0000000400547947 */ /* 0x000fea0003800000 */
.L_x_14:
[----:B------:R-:W1:Y:S02]  /*05f0*/  LDC.64 R10, c[0x0][0x390] ;  /* 0x0000e400ff0a7b82 */ /* 0x000e640000000a00 */
[----:B-1----:R-:W-:-:S04]  /*0600*/  IADD3 R8, P0, PT, R10, -0x1, RZ ;  /* 0xffffffff0a087810 */ /* 0x002fc80007f1e0ff */
[----:B------:R-:W-:-:S05]  /*0610*/  IADD3.X R9, PT, PT, R11, -0x1, RZ, P0, !PT ;  /* 0xffffffff0b097810 */ /* 0x000fca00007fe4ff */
[-C--:B------:R-:W-:Y:S02]  /*0620*/  IMAD R0, R9, R10.reuse, RZ ;  /* 0x0000000a09007224 */ /* 0x080fe400078e02ff */
[----:B------:R-:W-:-:S04]  /*0630*/  IMAD.WIDE.U32 R6, R8, R10, R8 ;  /* 0x0000000a08067225 */ /* 0x000fc800078e0008 */
[----:B------:R-:W-:Y:S01]  /*0640*/  IMAD R9, R8, R11, R0 ;  /* 0x0000000b08097224 */ /* 0x000fe200078e0200 */
[----:B------:R-:W-:-:S03]  /*0650*/  ISETP.NE.U32.AND P0, PT, R6, R24, PT ;  /* 0x000000180600720c */ /* 0x000fc60003f05070 */
[----:B------:R-:W-:-:S05]  /*0660*/  IMAD.IADD R0, R7, 0x1, R9 ;  /* 0x0000000107007824 */ /* 0x000fca00078e0209 */
[----:B------:R-:W-:-:S13]  /*0670*/  ISETP.NE.AND.EX P0, PT, R0, R23, PT, P0 ;  /* 0x000000170000720c */ /* 0x000fda0003f05300 */
[----:B------:R-:W1:Y:S01]  /*0680*/  @!P0 LDC.64 R6, c[0x0][0x380] ;  /* 0x0000e000ff068b82 */ /* 0x000e620000000a00 */
[----:B0-----:R-:W-:Y:S02]  /*0690*/  @!P0 R2UR UR4, R4 ;  /* 0x00000000040482ca */ /* 0x001fe400000e0000 */
[----:B------:R-:W-:Y:S02]  /*06a0*/  @!P0 CS2R R8, SRZ ;  /* 0x0000000000088805 */ /* 0x000fe4000001ff00 */
[----:B------:R-:W-:Y:S02]  /*06b0*/  @!P0 R2UR UR5, R5 ;  /* 0x00000000050582ca */ /* 0x000fe400000e0000 */
[----:B-1----:R-:W-:-:S04]  /*06c0*/  @!P0 LEA R6, P1, R24, R6, 0x3 ;  /* 0x0000000618068211 */ /* 0x002fc800078218ff */
[----:B------:R-:W-:-:S07]  /*06d0*/  @!P0 LEA.HI.X R7, R24, R7, R23, 0x3, P1 ;  /* 0x0000000718078211 */ /* 0x000fce00008f1c17 */
[----:B------:R0:W-:Y:S01]  /*06e0*/  @!P0 STG.E.64 desc[UR4][R6.64], RZ ;  /* 0x000000ff06008986 */ /* 0x0001e2000c101b04 */
[----:B------:R-:W-:Y:S05]  /*06f0*/  @!P0 BRA `(.L_x_15) ;  /* 0x0000000400108947 */ /* 0x000fea0003800000 */
[----:B------:R-:W1:Y:S01]  /*0700*/  LDCU.64 UR4, c[0x0][0x388] ;  /* 0x00007100ff0477ac */ /* 0x000e620008000a00 */
[----:B------:R-:W-:Y:S01]  /*0710*/  SHF.L.U64.HI R3, R24, 0x3, R23 ;  /* 0x0000000318037819 */ /* 0x000fe20000010217 */
[----:B------:R-:W-:Y:S01]  /*0720*/  VIADD R15, R2, 0xffffffff ;  /* 0xffffffff020f7836 */ /* 0x000fe20000000000 */
[----:B------:R-:W-:Y:S01]  /*0730*/  SHF.L.U32 R24, R24, 0x3, RZ ;  /* 0x0000000318187819 */ /* 0x000fe200000006ff */
[----:B------:R-:W-:Y:S01]  /*0740*/  VIADD R0, R2, 0x1 ;  /* 0x0000000102007836 */ /* 0x000fe20000000000 */
[C---:B------:R-:W-:Y:S01]  /*0750*/  R2UR UR6, R4.reuse ;  /* 0x00000000040672ca */ /* 0x040fe200000e0000 */
[----:B------:R-:W-:Y:S01]  /*0760*/  IMAD.MOV.U32 R12, RZ, RZ, R16 ;  /* 0x000000ffff0c7224 */ /* 0x000fe200078e0010 */
[C---:B------:R-:W-:Y:S01]  /*0770*/  R2UR UR7, R5.reuse ;  /* 0x00000000050772ca */ /* 0x040fe200000e0000 */
[----:B------:R-:W-:Y:S01]  /*0780*/  IMAD.MOV.U32 R13, RZ, RZ, R17 ;  /* 0x000000ffff0d7224 */ /* 0x000fe200078e0011 */
[----:B------:R-:W-:Y:S01]  /*0790*/  R2UR UR8, R4 ;  /* 0x00000000040872ca */ /* 0x000fe200000e0000 */
[----:B------:R-:W2:Y:S01]  /*07a0*/  LDC.64 R28, c[0x0][0x398] ;  /* 0x0000e600ff1c7b82 */ /* 0x000ea20000000a00 */
[----:B------:R-:W-:-:S02]  /*07b0*/  R2UR UR9, R5 ;  /* 0x00000000050972ca */ /* 0x000fc400000e0000 */
[----:B0-----:R-:W-:Y:S02]  /*07c0*/  SHF.R.S32.HI R7, RZ, 0x1f, R15 ;  /* 0x0000001fff077819 */ /* 0x001fe4000001140f */
[----:B------:R-:W-:Y:S02]  /*07d0*/  R2UR UR10, R4 ;  /* 0x00000000040a72ca */ /* 0x000fe400000e0000 */
[----:B------:R-:W-:Y:S01]  /*07e0*/  R2UR UR11, R5 ;  /* 0x00000000050b72ca */ /* 0x000fe200000e0000 */
[----:B------:R-:W-:Y:S01]  /*07f0*/  IMAD R8, R7, R10, RZ ;  /* 0x0000000a07087224 */ /* 0x000fe200078e02ff */
[----:B-1----:R-:W-:Y:S02]  /*0800*/  IADD3 R20, P0, PT, R24, UR4, RZ ;  /* 0x0000000418147c10 */ /* 0x002fe4000ff1e0ff */
[----:B------:R-:W-:Y:S02]  /*0810*/  SHF.R.S32.HI R25, RZ, 0x1f, R0 ;  /* 0x0000001fff197819 */ /* 0x000fe40000011400 */
[----:B------:R-:W-:Y:S01]  /*0820*/  IADD3.X R21, PT, PT, R3, UR5, RZ, P0, !PT ;  /* 0x0000000503157c10 */ /* 0x000fe200087fe4ff */
[----:B------:R-:W-:-:S02]  /*0830*/  IMAD R9, R15, R11, R8 ;  /* 0x0000000b0f097224 */ /* 0x000fc400078e0208 */
[-CC-:B------:R-:W-:Y:S02]  /*0840*/  IMAD.WIDE.U32 R14, R15, R10.reuse, R12.reuse ;  /* 0x0000000a0f0e7225 */ /* 0x180fe400078e000c */
[----:B------:R-:W3:Y:S04]  /*0850*/  LDG.E.64 R22, desc[UR6][R20.64] ;  /* 0x0000000614167981 */ /* 0x000ee8000c1e1b00 */
[----:B------:R-:W3:Y:S01]  /*0860*/  LDG.E.64 R6, desc[UR8][R20.64+0x8] ;  /* 0x0000080814067981 */ /* 0x000ee2000c1e1b00 */
[----:B------:R-:W-:-:S04]  /*0870*/  IMAD.WIDE.U32 R12, R0, R10, R12 ;  /* 0x0000000a000c7225 */ /* 0x000fc800078e000c */
[----:B------:R-:W-:Y:S01]  /*0880*/  IMAD R25, R25, R10, RZ ;  /* 0x0000000a19197224 */ /* 0x000fe200078e02ff */
[----:B------:R-:W-:Y:S01]  /*0890*/  LEA R10, P0, R14, UR4, 0x3 ;  /* 0x000000040e0a7c11 */ /* 0x000fe2000f8018ff */
[----:B------:R-:W-:Y:S02]  /*08a0*/  IMAD.IADD R15, R15, 0x1, R9 ;  /* 0x000000010f0f7824 */ /* 0x000fe400078e0209 */
[----:B------:R0:W4:Y:S01]  /*08b0*/  LDG.E.64 R8, desc[UR10][R20.64+-0x8] ;  /* 0xfffff80a14087981 */ /* 0x000122000c1e1b00 */
[----:B------:R-:W-:Y:S02]  /*08c0*/  IMAD R25, R0, R11, R25 ;  /* 0x0000000b00197224 */ /* 0x000fe400078e0219 */
[----:B------:R-:W-:Y:S02]  /*08d0*/  LEA.HI.X R11, R14, UR5, R15, 0x3, P0 ;  /* 0x000000050e0b7c11 */ /* 0x000fe400080f1c0f */
[----:B------:R-:W-:Y:S01]  /*08e0*/  IMAD.IADD R13, R13, 0x1, R25 ;  /* 0x000000010d0d7824 */ /* 0x000fe200078e0219 */
[----:B------:R-:W-:-:S03]  /*08f0*/  LEA R26, P0, R12, UR4, 0x3 ;  /* 0x000000040c1a7c11 */ /* 0x000fc6000f8018ff */
[----:B------:R-:W5:Y:S01]  /*0900*/  LDG.E.64 R10, desc[UR6][R10.64] ;  /* 0x000000060a0a7981 */ /* 0x000f62000c1e1b00 */
[----:B------:R-:W-:-:S05]  /*0910*/  LEA.HI.X R27, R12, UR5, R13, 0x3, P0 ;  /* 0x000000050c1b7c11 */ /* 0x000fca00080f1c0d */
[----:B------:R-:W5:Y:S01]  /*0920*/  LDG.E.64 R12, desc[UR8][R26.64] ;  /* 0x000000081a0c7981 */ /* 0x000f62000c1e1b00 */
[----:B--2---:R-:W-:Y:S01]  /*0930*/  DMUL R28, R28, R28 ;  /* 0x0000001c1c1c7228 */ /* 0x004fe20000000000 */
[----:B------:R-:W-:Y:S01]  /*0940*/  IMAD.MOV.U32 R14, RZ, RZ, 0x1 ;  /* 0x00000001ff0e7424 */ /* 0x000fe200078e00ff */
[----:B------:R-:W-:Y:S04]  /*0950*/  BSSY.RECONVERGENT B1, `(.L_x_16) ;  /* 0x0000016000017945 */ /* 0x000fe80003800200 */
[----:B------:R-:W0:Y:S02]  /*0960*/  MUFU.RCP64H R15, R29 ;  /* 0x0000001d000f7308 */ /* 0x000e240000001800 */
[----:B0-----:R-:W-:-:S08]  /*0970*/  DFMA R20, -R28, R14, 1 ;  /* 0x3ff000001c14742b */ /* 0x001fd0000000010e */
[----:B------:R-:W-:-:S08]  /*0980*/  DFMA R20, R20, R20, R20 ;  /* 0x000000141414722b */ /* 0x000fd00000000014 */
[----:B------:R-:W-:Y:S02]  /*0990*/  DFMA R14, R14, R20, R14 ;  /* 0x000000140e0e722b */ /* 0x000fe4000000000e */
[----:B---3--:R-:W-:-:S08]  /*09a0*/  DFMA R6, R22, 4, -R6 ;  /* 0x401000001606782b */ /* 0x008fd00000000806 */
[----:B----4-:R-:W-:Y:S02]  /*09b0*/  DADD R6, R6, -R8 ;  /* 0x0000000006067229 */ /* 0x010fe40000000808 */
[----:B------:R-:W-:-:S06]  /*09c0*/  DFMA R8, -R28, R14, 1 ;  /* 0x3ff000001c08742b */ /* 0x000fcc000000010e */
[----:B-----5:R-:W-:Y:S02]  /*09d0*/  DADD R10, R6, -R10 ;  /* 0x00000000060a7229 */ /* 0x020fe4000000080a */
[----:B------:R-:W-:-:S06]  /*09e0*/  DFMA R8, R14, R8, R14 ;  /* 0x000000080e08722b */ /* 0x000fcc000000000e */
[----:B------:R-:W-:-:S08]  /*09f0*/  DADD R10, R10, -R12 ;  /* 0x000000000a0a7229 */ /* 0x000fd0000000080c */
[----:B------:R-:W-:Y:S02]  /*0a00*/  DMUL R6, R10, R8 ;  /* 0x000000080a067228 */ /* 0x000fe40000000000 */
[----:B------:R-:W-:-:S06]  /*0a10*/  FSETP.GEU.AND P1, PT, |R11|, 6.5827683646048100446e-37, PT ;  /* 0x036000000b00780b */ /* 0x000fcc0003f2e200 */
[----:B------:R-:W-:-:S08]  /*0a20*/  DFMA R12, -R28, R6, R10 ;  /* 0x000000061c0c722b */ /* 0x000fd0000000010a */
[----:B------:R-:W-:-:S10]  /*0a30*/  DFMA R6, R8, R12, R6 ;  /* 0x0000000c0806722b */ /* 0x000fd40000000006 */
[----:B------:R-:W-:-:S05]  /*0a40*/  FFMA R0, RZ, R29, R7 ;  /* 0x0000001dff007223 */ /* 0x000fca0000000007 */
[----:B------:R-:W-:-:S13]  /*0a50*/  FSETP.GT.AND P0, PT, |R0|, 1.469367938527859385e-39, PT ;  /* 0x001000000000780b */ /* 0x000fda0003f04200 */
[----:B------:R-:W-:Y:S05]  /*0a60*/  @P0 BRA P1, `(.L_x_17) ;  /* 0x0000000000100947 */ /* 0x000fea0000800000 */
[----:B------:R-:W-:-:S07]  /*0a70*/  MOV R0, 0xa90 ;  /* 0x00000a9000007802 */ /* 0x000fce0000000f00 */
[----:B------:R-:W-:Y:S05]  /*0a80*/  CALL.REL.NOINC `($__internal_0_$__cuda_sm20_div_rn_f64_full) ;  /* 0x0000000000647944 */ /* 0x000fea0003c00000 */
[----:B------:R-:W-:Y:S02]  /*0a90*/  IMAD.MOV.U32 R6, RZ, RZ, R14 ;  /* 0x000000ffff067224 */ /* 0x000fe400078e000e */
[----:B------:R-:W-:-:S07]  /*0aa0*/  IMAD.MOV.U32 R7, RZ, RZ, R15 ;  /* 0x000000ffff077224 */ /* 0x000fce00078e000f */
.L_x_17:
[----:B------:R-:W-:Y:S05]  /*0ab0*/  BSYNC.RECONVERGENT B1 ;  /* 0x0000000000017941 */ /* 0x000fea0003800200 */
.L_x_16:
[----:B------:R-:W0:Y:S01]  /*0ac0*/  LDCU.64 UR4, c[0x0][0x380] ;  /* 0x00007000ff0477ac */ /* 0x000e220008000a00 */
[----:B------:R-:W-:Y:S01]  /*0ad0*/  R2UR UR6, R4 ;  /* 0x00000000040672ca */ /* 0x000fe200000e0000 */
[----:B------:R-:W-:Y:S01]  /*0ae0*/  IMAD.MOV.U32 R8, RZ, RZ, R6 ;  /* 0x000000ffff087224 */ /* 0x000fe200078e0006 */
[----:B------:R-:W-:Y:S01]  /*0af0*/  R2UR UR7, R5 ;  /* 0x00000000050772ca */ /* 0x000fe200000e0000 */
[----:B------:R-:W-:Y:S01]  /*0b00*/  IMAD.MOV.U32 R9, RZ, RZ, R7 ;  /* 0x000000ffff097224 */ /* 0x000fe200078e0007 */
[----:B0-----:R-:W-:-:S04]  /*0b10*/  IADD3 R24, P0, PT, R24, UR4, RZ ;  /* 0x0000000418187c10 */ /* 0x001fc8000ff1e0ff */
[----:B------:R-:W-:-:S07]  /*0b20*/  IADD3.X R25, PT, PT, R3, UR5, RZ, P0, !PT ;  /* 0x0000000503197c10 */ /* 0x000fce00087fe4ff */
[----:B------:R1:W-:Y:S02]  /*0b30*/  STG.E.64 desc[UR6][R24.64], R6 ;  /* 0x0000000618007986 */ /* 0x0003e4000c101b06 */
.L_x_15:
[----:B------:R-:W-:Y:S05]  /*0b40*/  BSYNC.RECONVERGENT B0 ;  /* 0x0000000000007941 */ /* 0x000fea0003800200 */
.L_x_13:
[----:B------:R-:W-:Y:S01]  /*0b50*/  IMAD.MOV.U32 R3, RZ, RZ, R16 ;  /* 0x000000ffff037224 */ /* 0x000fe200078e0010 */
[----:B------:R-:W-:Y:S01]  /*0b60*/  MOV R0, 0x10 ;  /* 0x0000001000007802 */ /* 0x000fe20000000f00 */
[----:B-----5:R3:W-:Y:S01]  /*0b70*/  STL.64 [R1], R8 ;  /* 0x0000000801007387 */ /* 0x0207e20000100a00 */
[----:B------:R-:W4:Y:S01]  /*0b80*/  LDCU.64 UR4, c[0x4][0x8] ;  /* 0x01000100ff0477ac */ /* 0x000f220008000a00 */
[----:B012---:R-:W-:Y:S01]  /*0b90*/  IMAD.MOV.U32 R6, RZ, RZ, R19 ;  /* 0x000000ffff067224 */ /* 0x007fe200078e0013 */
[----:B------:R3:W0:Y:S01]  /*0ba0*/  LDC.64 R10, c[0x4][R0] ;  /* 0x01000000000a7b82 */ /* 0x0006220000000a00 */
[----:B------:R3:W-:Y:S01]  /*0bb0*/  STL.64 [R1+0x8], R2 ;  /* 0x0000080201007387 */ /* 0x0007e20000100a00 */
[----:B------:R-:W-:Y:S02]  /*0bc0*/  IMAD.MOV.U32 R7, RZ, RZ, R18 ;  /* 0x000000ffff077224 */ /* 0x000fe400078e0012 */
[----:B----4-:R-:W-:Y:S02]  /*0bd0*/  IMAD.U32 R4, RZ, RZ, UR4 ;  /* 0x00000004ff047e24 */ /* 0x010fe4000f8e00ff */
[----:B---3--:R-:W-:-:S07]  /*0be0*/  IMAD.U32 R5, RZ, RZ, UR5 ;  /* 0x00000005ff057e24 */ /* 0x008fce000f8e00ff */
[----:B------:R-:W-:-:S07]  /*0bf0*/  LEPC R20, `(.L_x_18) ;  /* 0x000000001014794e */ /* 0x000fce0000000000 */
[----:B0-----:R-:W-:Y:S05]  /*0c00*/  CALL.ABS.NOINC R10 ;  /* 0x000000000a007343 */ /* 0x001fea0003c00000 */
.L_x_18:
[----:B------:R-:W-:Y:S05]  /*0c10*/  EXIT ;  /* 0x000000000000794d */ /* 0x000fea0003800000 */
        .weak           $__internal_0_$__cuda_sm20_div_rn_f64_full
        .type           $__internal_0_$__cuda_sm20_div_rn_f64_full,@function
        .size           $__internal_0_$__cuda_sm20_div_rn_f64_full,($__internal_1_$__cuda_sm20_div_s64 - $__internal_0_$__cuda_sm20_div_rn_f64_full)
$__internal_0_$__cuda_sm20_div_rn_f64_full:
[C---:B------:R-:W-:Y:S01]  /*0c20*/  FSETP.GEU.AND P0, PT, |R29|.reuse, 1.469367938527859385e-39, PT ;  /* 0x001000001d00780b */ /* 0x040fe20003f0e200 */
[----:B------:R-:W-:Y:S01]  /*0c30*/  IMAD.MOV.U32 R8, RZ, RZ, R28 ;  /* 0x000000ffff087224 */ /* 0x000fe200078e001c */
[----:B------:R-:W-:Y:S01]  /*0c40*/  LOP3.LUT R6, R29, 0x800fffff, RZ, 0xc0, !PT ;  /* 0x800fffff1d067812 */ /* 0x000fe200078ec0ff */
[----:B------:R-:W-:Y:S01]  /*0c50*/  IMAD.MOV.U32 R9, RZ, RZ, R29 ;  /* 0x000000ffff097224 */ /* 0x000fe200078e001d */
[C---:B------:R-:W-:Y:S01]  /*0c60*/  FSETP.GEU.AND P2, PT, |R11|.reuse, 1.469367938527859385e-39, PT ;  /* 0x001000000b00780b */ /* 0x040fe20003f4e200 */
[----:B------:R-:W-:Y:S01]  /*0c70*/  IMAD.MOV.U32 R12, RZ, RZ, 0x1 ;  /* 0x00000001ff0c7424 */ /* 0x000fe200078e00ff */
[----:B------:R-:W-:Y:S01]  /*0c80*/  LOP3.LUT R7, R6, 0x3ff00000, RZ, 0xfc, !PT ;  /* 0x3ff0000006077812 */ /* 0x000fe200078efcff */
[----:B------:R-:W-:Y:S01]  /*0c90*/  IMAD.MOV.U32 R26, RZ, RZ, 0x1ca00000 ;  /* 0x1ca00000ff1a7424 */ /* 0x000fe200078e00ff */
[----:B------:R-:W-:Y:S01]  /*0ca0*/  MOV R6, R28 ;  /* 0x0000001c00067202 */ /* 0x000fe20000000f00 */
[----:B------:R-:W-:Y:S01]  /*0cb0*/  BSSY.RECONVERGENT B2, `(.L_x_19) ;  /* 0x0000050000027945 */ /* 0x000fe20003800200 */
[----:B------:R-:W-:-:S02]  /*0cc0*/  LOP3.LUT R25, R11, 0x7ff00000, RZ, 0xc0, !PT ;  /* 0x7ff000000b197812 */ /* 0x000fc400078ec0ff */
[----:B------:R-:W-:Y:S01]  /*0cd0*/  LOP3.LUT R28, R29, 0x7ff00000, RZ, 0xc0, !PT ;  /* 0x7ff000001d1c7812 */ /* 0x000fe200078ec0ff */
[----:B------:R-:W-:-:S03]  /*0ce0*/  @!P0 DMUL R6, R8, 8.98846567431157953865e+307 ;  /* 0x7fe0000008068828 */ /* 0x000fc60000000000 */
[----:B------:R-:W-:Y:S02]  /*0cf0*/  ISETP.GE.U32.AND P1, PT, R25, R28, PT ;  /* 0x0000001c1900720c */ /* 0x000fe40003f26070 */
[----:B------:R-:W-:Y:S01]  /*0d00*/  @!P2 LOP3.LUT R14, R9, 0x7ff00000, RZ, 0xc0, !PT ;  /* 0x7ff00000090ea812 */ /* 0x000fe200078ec0ff */
[----:B------:R-:W0:Y:S03]  /*0d10*/  MUFU.RCP64H R13, R7 ;  /* 0x00000007000d7308 */ /* 0x000e260000001800 */
[----:B------:R-:W-:Y:S02]  /*0d20*/  @!P2 ISETP.GE.U32.AND P3, PT, R25, R14, PT ;  /* 0x0000000e1900a20c */ /* 0x000fe40003f66070 */
[----:B------:R-:W-:Y:S02]  /*0d30*/  @!P0 LOP3.LUT R28, R7, 0x7ff00000, RZ, 0xc0, !PT ;  /* 0x7ff00000071c8812 */ /* 0x000fe400078ec0ff */
[----:B------:R-:W-:-:S04]  /*0d40*/  @!P2 SEL R15, R26, 0x63400000, !P3 ;  /* 0x634000001a0fa807 */ /* 0x000fc80005800000 */
[----:B------:R-:W-:-:S04]  /*0d50*/  @!P2 LOP3.LUT R22, R15, 0x80000000, R11, 0xf8, !PT ;  /* 0x800000000f16a812 */ /* 0x000fc800078ef80b */
[----:B------:R-:W-:Y:S01]  /*0d60*/  @!P2 LOP3.LUT R23, R22, 0x100000, RZ, 0xfc, !PT ;  /* 0x001000001617a812 */ /* 0x000fe200078efcff */
[----:B------:R-:W-:Y:S01]  /*0d70*/  @!P2 IMAD.MOV.U32 R22, RZ, RZ, RZ ;  /* 0x000000ffff16a224 */ /* 0x000fe200078e00ff */
[----:B0-----:R-:W-:-:S08]  /*0d80*/  DFMA R20, R12, -R6, 1 ;  /* 0x3ff000000c14742b */ /* 0x001fd00000000806 */
[----:B------:R-:W-:-:S08]  /*0d90*/  DFMA R20, R20, R20, R20 ;  /* 0x000000141414722b */ /* 0x000fd00000000014 */
[----:B------:R-:W-:Y:S01]  /*0da0*/  DFMA R20, R12, R20, R12 ;  /* 0x000000140c14722b */ /* 0x000fe2000000000c */
[----:B------:R-:W-:Y:S01]  /*0db0*/  SEL R13, R26, 0x63400000, !P1 ;  /* 0x634000001a0d7807 */ /* 0x000fe20004800000 */
[----:B------:R-:W-:-:S03]  /*0dc0*/  IMAD.MOV.U32 R12, RZ, RZ, R10 ;  /* 0x000000ffff0c7224 */ /* 0x000fc600078e000a */
[----:B------:R-:W-:-:S03]  /*0dd0*/  LOP3.LUT R13, R13, 0x800fffff, R11, 0xf8, !PT ;  /* 0x800fffff0d0d7812 */ /* 0x000fc600078ef80b */
[----:B------:R-:W-:-:S03]  /*0de0*/  DFMA R14, R20, -R6, 1 ;  /* 0x3ff00000140e742b */ /* 0x000fc60000000806 */
[----:B------:R-:W-:-:S05]  /*0df0*/  @!P2 DFMA R12, R12, 2, -R22 ;  /* 0x400000000c0ca82b */ /* 0x000fca0000000816 */
[----:B------:R-:W-:-:S08]  /*0e00*/  DFMA R14, R20, R14, R20 ;  /* 0x0000000e140e722b */ /* 0x000fd00000000014 */
[----:B------:R-:W-:-:S08]  /*0e10*/  DMUL R20, R14, R12 ;  /* 0x0000000c0e147228 */ /* 0x000fd00000000000 */
[----:B------:R-:W-:-:S08]  /*0e20*/  DFMA R22, R20, -R6, R12 ;  /* 0x800000061416722b */ /* 0x000fd0000000000c */
[----:B------:R-:W-:Y:S01]  /*0e30*/  DFMA R22, R14, R22, R20 ;  /* 0x000000160e16722b */ /* 0x000fe20000000014 */
[----:B------:R-:W-:Y:S01]  /*0e40*/  IMAD.MOV.U32 R21, RZ, RZ, R25 ;  /* 0x000000ffff157224 */ /* 0x000fe200078e0019 */
[----:B------:R-:W-:-:S05]  /*0e50*/  @!P2 LOP3.LUT R21, R13, 0x7ff00000, RZ, 0xc0, !PT ;  /* 0x7ff000000d15a812 */ /* 0x000fca00078ec0ff */
[----:B------:R-:W-:-:S05]  /*0e60*/  VIADD R14, R21, 0xffffffff ;  /* 0xffffffff150e7836 */ /* 0x000fca0000000000 */
[----:B------:R-:W-:Y:S01]  /*0e70*/  ISETP.GT.U32.AND P0, PT, R14, 0x7feffffe, PT ;  /* 0x7feffffe0e00780c */ /* 0x000fe20003f04070 */
[----:B------:R-:W-:-:S05]  /*0e80*/  VIADD R14, R28, 0xffffffff ;  /* 0xffffffff1c0e7836 */ /* 0x000fca0000000000 */
[----:B------:R-:W-:-:S13]  /*0e90*/  ISETP.GT.U32.OR P0, PT, R14, 0x7feffffe, P0 ;  /* 0x7feffffe0e00780c */ /* 0x000fda0000704470 */
[----:B------:R-:W-:Y:S05]  /*0ea0*/  @P0 BRA `(.L_x_20) ;  /* 0x00000000006c0947 */ /* 0x000fea0003800000 */
[----:B------:R-:W-:-:S04]  /*0eb0*/  LOP3.LUT R14, R9, 0x7ff00000, RZ, 0xc0, !PT ;  /* 0x7ff00000090e7812 */ /* 0x000fc800078ec0ff */
[CC--:B------:R-:W-:Y:S02]  /*0ec0*/  VIADDMNMX R10, R25.reuse, -R14.reuse, 0xb9600000, !PT ;  /* 0xb9600000190a7446 */ /* 0x0c0fe4000780090e */
[----:B------:R-:W-:Y:S02]  /*0ed0*/  ISETP.GE.U32.AND P0, PT, R25, R14, PT ;  /* 0x0000000e1900720c */ /* 0x000fe40003f06070 */
[----:B------:R-:W-:Y:S02]  /*0ee0*/  VIMNMX R10, PT, PT, R10, 0x46a00000, PT ;  /* 0x46a000000a0a7848 */ /* 0x000fe40003fe0100 */
[----:B------:R-:W-:-:S05]  /*0ef0*/  SEL R11, R26, 0x63400000, !P0 ;  /* 0x634000001a0b7807 */ /* 0x000fca0004000000 */
[----:B------:R-:W-:Y:S02]  /*0f00*/  IMAD.IADD R20, R10, 0x1, -R11 ;  /* 0x000000010a147824 */ /* 0x000fe400078e0a0b */
[----:B------:R-:W-:Y:S02]  /*0f10*/  IMAD.MOV.U32 R10, RZ, RZ, RZ ;  /* 0x000000ffff0a7224 */ /* 0x000fe400078e00ff */
[----:B------:R-:W-:-:S06]  /*0f20*/  VIADD R11, R20, 0x7fe00000 ;  /* 0x7fe00000140b7836 */ /* 0x000fcc0000000000 */
[----:B------:R-:W-:-:S10]  /*0f30*/  DMUL R14, R22, R10 ;  /* 0x0000000a160e7228 */ /* 0x000fd40000000000 */
[----:B------:R-:W-:-:S13]  /*0f40*/  FSETP.GTU.AND P0, PT, |R15|, 1.469367938527859385e-39, PT ;  /* 0x001000000f00780b */ /* 0x000fda0003f0c200 */
[----:B------:R-:W-:Y:S05]  /*0f50*/  @P0 BRA `(.L_x_21) ;  /* 0x0000000000940947 */ /* 0x000fea0003800000 */
[----:B------:R-:W-:Y:S01]  /*0f60*/  DFMA R6, R22, -R6, R12 ;  /* 0x800000061606722b */ /* 0x000fe2000000000c */
[----:B------:R-:W-:-:S09]  /*0f70*/  IMAD.MOV.U32 R10, RZ, RZ, RZ ;  /* 0x000000ffff0a7224 */ /* 0x000fd200078e00ff */
[C---:B------:R-:W-:Y:S02]  /*0f80*/  FSETP.NEU.AND P0, PT, R7.reuse, RZ, PT ;  /* 0x000000ff0700720b */ /* 0x040fe40003f0d000 */
[----:B------:R-:W-:-:S04]  /*0f90*/  LOP3.LUT R9, R7, 0x80000000, R9, 0x48, !PT ;  /* 0x8000000007097812 */ /* 0x000fc800078e4809 */
[----:B------:R-:W-:-:S07]  /*0fa0*/  LOP3.LUT R11, R9, R11, RZ, 0xfc, !PT ;  /* 0x0000000b090b7212 */ /* 0x000fce00078efcff */
[----:B------:R-:W-:Y:S05]  /*0fb0*/  @!P0 BRA `(.L_x_21) ;  /* 0x00000000007c8947 */ /* 0x000fea0003800000 */
[----:B------:R-:W-:Y:S01]  /*0fc0*/  IMAD.MOV R7, RZ, RZ, -R20 ;  /* 0x000000ffff077224 */ /* 0x000fe200078e0a14 */
[----:B------:R-:W-:Y:S01]  /*0fd0*/  DMUL.RP R10, R22, R10 ;  /* 0x0000000a160a7228 */ /* 0x000fe20000008000 */
[----:B------:R-:W-:-:S06]  /*0fe0*/  IMAD.MOV.U32 R6, RZ, RZ, RZ ;  /* 0x000000ffff067224 */ /* 0x000fcc00078e00ff */
[----:B------:R-:W-:-:S03]  /*0ff0*/  DFMA R6, R14, -R6, R22 ;  /* 0x800000060e06722b */ /* 0x000fc60000000016 */
[----:B------:R-:W-:-:S03]  /*1000*/  LOP3.LUT R9, R11, R9, RZ, 0x3c, !PT ;  /* 0x000000090b097212 */ /* 0x000fc600078e3cff */
[----:B------:R-:W-:-:S04]  /*1010*/  IADD3 R6, PT, PT, -R20, -0x43300000, RZ ;  /* 0xbcd0000014067810 */ /* 0x000fc80007ffe1ff */
[----:B------:R-:W-:-:S04]  /*1020*/  FSETP.NEU.AND P0, PT, |R7|, R6, PT ;  /* 0x000000060700720b */ /* 0x000fc80003f0d200 */
[----:B------:R-:W-:Y:S02]  /*1030*/  FSEL R14, R10, R14, !P0 ;  /* 0x0000000e0a0e7208 */ /* 0x000fe40004000000 */
[----:B------:R-:W-:Y:S01]  /*1040*/  FSEL R15, R9, R15, !P0 ;  /* 0x0000000f090f7208 */ /* 0x000fe20004000000 */
[----:B------:R-:W-:Y:S06]  /*1050*/  BRA `(.L_x_21) ;  /* 0x0000000000547947 */ /* 0x000fec0003800000 */
.L_x_20:
[----:B------:R-:W-:-:S14]  /*1060*/  DSETP.NAN.AND P0, PT, R10, R10, PT ;  /* 0x0000000a0a00722a */ /* 0x000fdc0003f08000 */
[----:B------:R-:W-:Y:S05]  /*1070*/  @P0 BRA `(.L_x_22) ;  /* 0x0000000000440947 */ /* 0x000fea0003800000 */
[----:B------:R-:W-:-:S14]  /*1080*/  DSETP.NAN.AND P0, PT, R8, R8, PT ;  /* 0x000000080800722a */ /* 0x000fdc0003f08000 */
[----:B------:R-:W-:Y:S05]  /*1090*/  @P0 BRA `(.L_x_23) ;  /* 0x0000000000300947 */ /* 0x000fea0003800000 */
[----:B------:R-:W-:Y:S01]  /*10a0*/  ISETP.NE.AND P0, PT, R21, R28, PT ;  /* 0x0000001c1500720c */ /* 0x000fe20003f05270 */
[----:B------:R-:W-:Y:S02]  /*10b0*/  IMAD.MOV.U32 R14, RZ, RZ, 0x0 ;  /* 0x00000000ff0e7424 */ /* 0x000fe400078e00ff */
[----:B------:R-:W-:-:S10]  /*10c0*/  IMAD.MOV.U32 R15, RZ, RZ, -0x80000 ;  /* 0xfff80000ff0f7424 */ /* 0x000fd400078e00ff */
[----:B------:R-:W-:Y:S05]  /*10d0*/  @!P0 BRA `(.L_x_21) ;  /* 0x0000000000348947 */ /* 0x000fea0003800000 */
[----:B------:R-:W-:Y:S02]  /*10e0*/  ISETP.NE.AND P0, PT, R21, 0x7ff00000, PT ;  /* 0x7ff000001500780c */ /* 0x000fe40003f05270 */
[----:B------:R-:W-:Y:S02]  /*10f0*/  LOP3.LUT R15, R11, 0x80000000, R9, 0x48, !PT ;  /* 0x800000000b0f7812 */ /* 0x000fe400078e4809 */
[----:B------:R-:W-:-:S13]  /*1100*/  ISETP.EQ.OR P0, PT, R28, RZ, !P0 ;  /* 0x000000ff1c00720c */ /* 0x000fda0004702670 */
[----:B------:R-:W-:Y:S01]  /*1110*/  @P0 LOP3.LUT R6, R15, 0x7ff00000, RZ, 0xfc, !PT ;  /* 0x7ff000000f060812 */ /* 0x000fe200078efcff */
[----:B------:R-:W-:Y:S02]  /*1120*/  @!P0 IMAD.MOV.U32 R14, RZ, RZ, RZ ;  /* 0x000000ffff0e8224 */ /* 0x000fe400078e00ff */
[----:B------:R-:W-:Y:S01]  /*1130*/  @P0 IMAD.MOV.U32 R14, RZ, RZ, RZ ;  /* 0x000000ffff0e0224 */ /* 0x000fe200078e00ff */
[----:B------:R-:W-:Y:S01]  /*1140*/  @P0 MOV R15, R6 ;  /* 0x00000006000f0202 */ /* 0x000fe20000000f00 */
[----:B------:R-:W-:Y:S06]  /*1150*/  BRA `(.L_x_21) ;  /* 0x0000000000147947 */ /* 0x000fec0003800000 */
.L_x_23:
[----:B------:R-:W-:Y:S01]  /*1160*/  LOP3.LUT R15, R9, 0x80000, RZ, 0xfc, !PT ;  /* 0x00080000090f7812 */ /* 0x000fe200078efcff */
[----:B------:R-:W-:Y:S01]  /*1170*/  IMAD.MOV.U32 R14, RZ, RZ, R8 ;  /* 0x000000ffff0e7224 */ /* 0x000fe200078e0008 */
[----:B------:R-:W-:Y:S06]  /*1180*/  BRA `(.L_x_21) ;  /* 0x0000000000087947 */ /* 0x000fec0003800000 */
.L_x_22:
[----:B------:R-:W-:Y:S01]  /*1190*/  LOP3.LUT R15, R11, 0x80000, RZ, 0xfc, !PT ;  /* 0x000800000b0f7812 */ /* 0x000fe200078efcff */
[----:B------:R-:W-:-:S07]  /*11a0*/  IMAD.MOV.U32 R14, RZ, RZ, R10 ;  /* 0x000000ffff0e7224 */ /* 0x000fce00078e000a */
.L_x_21:
[----:B------:R-:W-:Y:S05]  /*11b0*/  BSYNC.RECONVERGENT B2 ;  /* 0x0000000000027941 */ /* 0x000fea0003800200 */
.L_x_19:
[----:B------:R-:W-:Y:S02]  /*11c0*/  IMAD.MOV.U32 R6, RZ, RZ, R0 ;  /* 0x000000ffff067224 */ /* 0x000fe400078e0000 */
[----:B------:R-:W-:-:S04]  /*11d0*/  IMAD.MOV.U32 R7, RZ, RZ, 0x0 ;  /* 0x00000000ff077424 */ /* 0x000fc800078e00ff */
[----:B------:R-:W-:Y:S05]  /*11e0*/  RET.REL.NODEC R6 `(_Z10A_u_kernelPdPKdld) ;  /* 0xffffffec06847950 */ /* 0x000fea0003c3ffff */
        .weak           $__internal_1_$__cuda_sm20_div_s64
        .type           $__internal_1_$__cuda_sm20_div_s64,@function
        .size           $__internal_1_$__cuda_sm20_div_s64,($__internal_2_$__cuda_sm20_rem_s64 - $__internal_1_$__cuda_sm20_div_s64)
$__internal_1_$__cuda_sm20_div_s64:
[----:B------:R-:W0:Y:S01]  /*11f0*/  LDCU.64 UR6, c[0x0][0x390] ;  /* 0x00007200ff0677ac */ /* 0x000e220008000a00 */
[----:B------:R-:W-:Y:S01]  /*1200*/  ISETP.GE.AND P3, PT, R2, RZ, PT ;  /* 0x000000ff0200720c */ /* 0x000fe20003f66270 */
[----:B0-----:R-:W-:Y:S02]  /*1210*/  UIADD3 UR4, UP1, UPT, URZ, -UR6, URZ ;  /* 0x80000006ff047290 */ /* 0x001fe4000ff3e0ff */
[----:B------:R-:W-:Y:S02]  /*1220*/  UISETP.GE.AND UP0, UPT, UR7, URZ, UPT ;  /* 0x000000ff0700728c */ /* 0x000fe4000bf06270 */
[----:B------:R-:W-:Y:S02]  /*1230*/  UIADD3.X UR5, UPT, UPT, URZ, ~UR7, URZ, UP1, !UPT ;  /* 0x80000007ff057290 */ /* 0x000fe40008ffe4ff */
[----:B------:R-:W-:Y:S02]  /*1240*/  USEL UR4, UR4, UR6, !UP0 ;  /* 0x0000000604047287 */ /* 0x000fe4000c000000 */
[----:B------:R-:W-:-:S09]  /*1250*/  USEL UR5, UR5, UR7, !UP0 ;  /* 0x0000000705057287 */ /* 0x000fd2000c000000 */
[----:B------:R-:W0:Y:S08]  /*1260*/  I2F.U64.RP R8, UR4 ;  /* 0x0000000400087d12 */ /* 0x000e300008309000 */
[----:B0-----:R-:W0:Y:S02]  /*1270*/  MUFU.RCP R8, R8 ;  /* 0x0000000800087308 */ /* 0x001e240000001000 */
[----:B0-----:R-:W-:-:S06]  /*1280*/  VIADD R4, R8, 0x1ffffffe ;  /* 0x1ffffffe08047836 */ /* 0x001fcc0000000000 */
[----:B------:R-:W0:Y:S02]  /*1290*/  F2I.U64.TRUNC R4, R4 ;  /* 0x0000000400047311 */ /* 0x000e24000020d800 */
[----:B0-----:R-:W-:-:S04]  /*12a0*/  IMAD.WIDE.U32 R6, R4, UR4, RZ ;  /* 0x0000000404067c25 */ /* 0x001fc8000f8e00ff */
[----:B------:R-:W-:Y:S01]  /*12b0*/  IMAD R7, R4, UR5, R7 ;  /* 0x0000000504077c24 */ /* 0x000fe2000f8e0207 */
[----:B------:R-:W-:-:S03]  /*12c0*/  IADD3 R9, P0, PT, RZ, -R6, RZ ;  /* 0x80000006ff097210 */ /* 0x000fc60007f1e0ff */
[----:B------:R-:W-:Y:S02]  /*12d0*/  IMAD R7, R5, UR4, R7 ;  /* 0x0000000405077c24 */ /* 0x000fe4000f8e0207 */
[----:B------:R-:W-:-:S04]  /*12e0*/  IMAD.HI.U32 R6, R4, R9, RZ ;  /* 0x0000000904067227 */ /* 0x000fc800078e00ff */
[----:B------:R-:W-:Y:S02]  /*12f0*/  IMAD.X R11, RZ, RZ, ~R7, P0 ;  /* 0x000000ffff0b7224 */ /* 0x000fe400000e0e07 */
[----:B------:R-:W-:Y:S02]  /*1300*/  IMAD.MOV.U32 R7, RZ, RZ, R4 ;  /* 0x000000ffff077224 */ /* 0x000fe400078e0004 */
[-C--:B------:R-:W-:Y:S02]  /*1310*/  IMAD R13, R5, R11.reuse, RZ ;  /* 0x0000000b050d7224 */ /* 0x080fe400078e02ff */
[----:B------:R-:W-:-:S04]  /*1320*/  IMAD.WIDE.U32 R6, P0, R4, R11, R6 ;  /* 0x0000000b04067225 */ /* 0x000fc80007800006 */
[----:B------:R-:W-:-:S04]  /*1330*/  IMAD.HI.U32 R11, R5, R11, RZ ;  /* 0x0000000b050b7227 */ /* 0x000fc800078e00ff */
[----:B------:R-:W-:-:S05]  /*1340*/  IMAD.HI.U32 R6, P1, R5, R9, R6 ;  /* 0x0000000905067227 */ /* 0x000fca0007820006 */
[----:B------:R-:W-:Y:S01]  /*1350*/  IADD3 R7, P2, PT, R13, R6, RZ ;  /* 0x000000060d077210 */ /* 0x000fe20007f5e0ff */
[----:B------:R-:W-:-:S04]  /*1360*/  IMAD.X R6, R11, 0x1, R5, P0 ;  /* 0x000000010b067824 */ /* 0x000fc800000e0605 */
[----:B------:R-:W-:Y:S01]  /*1370*/  IMAD.WIDE.U32 R4, R7, UR4, RZ ;  /* 0x0000000407047c25 */ /* 0x000fe2000f8e00ff */
[----:B------:R-:W-:-:S03]  /*1380*/  IADD3.X R9, PT, PT, RZ, RZ, R6, P2, P1 ;  /* 0x000000ffff097210 */ /* 0x000fc600017e2406 */
[----:B------:R-:W-:Y:S01]  /*1390*/  IMAD R6, R7, UR5, R5 ;  /* 0x0000000507067c24 */ /* 0x000fe2000f8e0205 */
[----:B------:R-:W-:-:S03]  /*13a0*/  IADD3 R5, P0, PT, RZ, -R4, RZ ;  /* 0x80000004ff057210 */ /* 0x000fc60007f1e0ff */
[----:B------:R-:W-:Y:S02]  /*13b0*/  IMAD R4, R9, UR4, R6 ;  /* 0x0000000409047c24 */ /* 0x000fe4000f8e0206 */
[----:B------:R-:W-:-:S04]  /*13c0*/  IMAD.HI.U32 R6, R7, R5, RZ ;  /* 0x0000000507067227 */ /* 0x000fc800078e00ff */
[----:B------:R-:W-:Y:S01]  /*13d0*/  IMAD.X R8, RZ, RZ, ~R4, P0 ;  /* 0x000000ffff087224 */ /* 0x000fe200000e0e04 */
[----:B------:R-:W-:-:S03]  /*13e0*/  IADD3 R4, P4, PT, RZ, -R3, RZ ;  /* 0x80000003ff047210 */ /* 0x000fc60007f9e0ff */
[----:B------:R-:W-:Y:S01]  /*13f0*/  IMAD.WIDE.U32 R6, P0, R7, R8, R6 ;  /* 0x0000000807067225 */ /* 0x000fe20007800006 */
[----:B------:R-:W-:-:S03]  /*1400*/  SEL R3, R4, R3, !P3 ;  /* 0x0000000304037207 */ /* 0x000fc60005800000 */
[----:B------:R-:W-:-:S04]  /*1410*/  IMAD.HI.U32 R6, P1, R9, R5, R6 ;  /* 0x0000000509067227 */ /* 0x000fc80007820006 */
[CC--:B------:R-:W-:Y:S02]  /*1420*/  IMAD R5, R9.reuse, R8.reuse, RZ ;  /* 0x0000000809057224 */ /* 0x0c0fe400078e02ff */
[----:B------:R-:W-:-:S03]  /*1430*/  IMAD.HI.U32 R8, R9, R8, RZ ;  /* 0x0000000809087227 */ /* 0x000fc600078e00ff */
[----:B------:R-:W-:Y:S01]  /*1440*/  IADD3 R6, P2, PT, R5, R6, RZ ;  /* 0x0000000605067210 */ /* 0x000fe20007f5e0ff */
[----:B------:R-:W-:Y:S02]  /*1450*/  IMAD.X R5, RZ, RZ, ~R2, P4 ;  /* 0x000000ffff057224 */ /* 0x000fe400020e0e02 */
[----:B------:R-:W-:Y:S02]  /*1460*/  IMAD.X R9, R8, 0x1, R9, P0 ;  /* 0x0000000108097824 */ /* 0x000fe400000e0609 */
[----:B------:R-:W-:Y:S01]  /*1470*/  IMAD.HI.U32 R4, R6, R3, RZ ;  /* 0x0000000306047227 */ /* 0x000fe200078e00ff */
[----:B------:R-:W-:Y:S02]  /*1480*/  SEL R10, R5, R2, !P3 ;  /* 0x00000002050a7207 */ /* 0x000fe40005800000 */
[----:B------:R-:W-:Y:S01]  /*1490*/  IADD3.X R9, PT, PT, RZ, RZ, R9, P2, P1 ;  /* 0x000000ffff097210 */ /* 0x000fe200017e2409 */
[----:B------:R-:W-:Y:S01]  /*14a0*/  IMAD.MOV.U32 R5, RZ, RZ, RZ ;  /* 0x000000ffff057224 */ /* 0x000fe200078e00ff */
[----:B------:R-:W-:Y:S01]  /*14b0*/  LOP3.LUT R2, R2, UR7, RZ, 0x3c, !PT ;  /* 0x0000000702027c12 */ /* 0x000fe2000f8e3cff */
[----:B------:R-:W-:-:S04]  /*14c0*/  IMAD.WIDE.U32 R4, R6, R10, R4 ;  /* 0x0000000a06047225 */ /* 0x000fc800078e0004 */
[C---:B------:R-:W-:Y:S02]  /*14d0*/  IMAD R7, R9.reuse, R10, RZ ;  /* 0x0000000a09077224 */ /* 0x040fe400078e02ff */
[----:B------:R-:W-:-:S04]  /*14e0*/  IMAD.HI.U32 R4, P0, R9, R3, R4 ;  /* 0x0000000309047227 */ /* 0x000fc80007800004 */
[----:B------:R-:W-:Y:S01]  /*14f0*/  IMAD.HI.U32 R6, R9, R10, RZ ;  /* 0x0000000a09067227 */ /* 0x000fe200078e00ff */
[----:B------:R-:W-:-:S03]  /*1500*/  IADD3 R7, P1, PT, R7, R4, RZ ;  /* 0x0000000407077210 */ /* 0x000fc60007f3e0ff */
[----:B------:R-:W-:Y:S02]  /*1510*/  IMAD.X R6, RZ, RZ, R6, P0 ;  /* 0x000000ffff067224 */ /* 0x000fe400000e0606 */
[----:B------:R-:W-:-:S04]  /*1520*/  IMAD.WIDE.U32 R4, R7, UR4, RZ ;  /* 0x0000000407047c25 */ /* 0x000fc8000f8e00ff */
[----:B------:R-:W-:Y:S01]  /*1530*/  IMAD.X R6, RZ, RZ, R6, P1 ;  /* 0x000000ffff067224 */ /* 0x000fe200008e0606 */
[----:B------:R-:W-:Y:S01]  /*1540*/  IADD3 R8, P1, PT, -R4, R3, RZ ;  /* 0x0000000304087210 */ /* 0x000fe20007f3e1ff */
[C---:B------:R-:W-:Y:S02]  /*1550*/  IMAD R5, R7.reuse, UR5, R5 ;  /* 0x0000000507057c24 */ /* 0x040fe4000f8e0205 */
[----:B------:R-:W-:Y:S01]  /*1560*/  VIADD R4, R7, 0x1 ;  /* 0x0000000107047836 */ /* 0x000fe20000000000 */
[----:B------:R-:W-:Y:S01]  /*1570*/  ISETP.GE.U32.AND P0, PT, R8, UR4, PT ;  /* 0x0000000408007c0c */ /* 0x000fe2000bf06070 */
[----:B------:R-:W-:-:S04]  /*1580*/  IMAD R5, R6, UR4, R5 ;  /* 0x0000000406057c24 */ /* 0x000fc8000f8e0205 */
[----:B------:R-:W-:Y:S01]  /*1590*/  IMAD.X R6, R10, 0x1, ~R5, P1 ;  /* 0x000000010a067824 */ /* 0x000fe200008e0e05 */
[----:B------:R-:W-:-:S04]  /*15a0*/  IADD3 R3, P1, PT, R8, -UR4, RZ ;  /* 0x8000000408037c10 */ /* 0x000fc8000ff3e0ff */
[C---:B------:R-:W-:Y:S02]  /*15b0*/  ISETP.GE.U32.AND.EX P0, PT, R6.reuse, UR5, PT, P0 ;  /* 0x0000000506007c0c */ /* 0x040fe4000bf06100 */
[----:B------:R-:W-:Y:S02]  /*15c0*/  IADD3.X R5, PT, PT, R6, ~UR5, RZ, P1, !PT ;  /* 0x8000000506057c10 */ /* 0x000fe40008ffe4ff */
[----:B------:R-:W-:Y:S02]  /*15d0*/  SEL R3, R3, R8, P0 ;  /* 0x0000000803037207 */ /* 0x000fe40000000000 */
[----:B------:R-:W-:Y:S02]  /*15e0*/  SEL R7, R4, R7, P0 ;  /* 0x0000000704077207 */ /* 0x000fe40000000000 */
[----:B------:R-:W-:Y:S02]  /*15f0*/  SEL R5, R5, R6, P0 ;  /* 0x0000000605057207 */ /* 0x000fe40000000000 */
[----:B------:R-:W-:Y:S01]  /*1600*/  ISETP.GE.U32.AND P0, PT, R3, UR4, PT ;  /* 0x0000000403007c0c */ /* 0x000fe2000bf06070 */
[----:B------:R-:W-:Y:S01]  /*1610*/  VIADD R4, R7, 0x1 ;  /* 0x0000000107047836 */ /* 0x000fe20000000000 */
[----:B------:R-:W-:Y:S01]  /*1620*/  ISETP.GE.AND P1, PT, R2, RZ, PT ;  /* 0x000000ff0200720c */ /* 0x000fe20003f26270 */
[----:B------:R-:W-:Y:S01]  /*1630*/  IMAD.MOV.U32 R2, RZ, RZ, R0 ;  /* 0x000000ffff027224 */ /* 0x000fe200078e0000 */
[----:B------:R-:W-:-:S04]  /*1640*/  ISETP.GE.U32.AND.EX P0, PT, R5, UR5, PT, P0 ;  /* 0x0000000505007c0c */ /* 0x000fc8000bf06100 */
[----:B------:R-:W-:Y:S02]  /*1650*/  SEL R4, R4, R7, P0 ;  /* 0x0000000704047207 */ /* 0x000fe40000000000 */
[----:B------:R-:W-:Y:S02]  /*1660*/  ISETP.NE.U32.AND P0, PT, RZ, UR6, PT ;  /* 0x00000006ff007c0c */ /* 0x000fe4000bf05070 */
[-C--:B------:R-:W-:Y:S02]  /*1670*/  IADD3 R3, PT, PT, RZ, -R4.reuse, RZ ;  /* 0x80000004ff037210 */ /* 0x080fe40007ffe0ff */
[----:B------:R-:W-:Y:S02]  /*1680*/  ISETP.NE.AND.EX P0, PT, RZ, UR7, PT, P0 ;  /* 0x00000007ff007c0c */ /* 0x000fe4000bf05300 */
[----:B------:R-:W-:Y:S01]  /*1690*/  SEL R4, R3, R4, !P1 ;  /* 0x0000000403047207 */ /* 0x000fe20004800000 */
[----:B------:R-:W-:-:S03]  /*16a0*/  IMAD.MOV.U32 R3, RZ, RZ, 0x0 ;  /* 0x00000000ff037424 */ /* 0x000fc600078e00ff */
[----:B------:R-:W-:Y:S01]  /*16b0*/  SEL R4, R4, 0xffffffff, P0 ;  /* 0xffffffff04047807 */ /* 0x000fe20000000000 */
[----:B------:R-:W-:Y:S06]  /*16c0*/  RET.REL.NODEC R2 `(_Z10A_u_kernelPdPKdld) ;  /* 0xffffffe8024c7950 */ /* 0x000fec0003c3ffff */
        .weak           $__internal_2_$__cuda_sm20_rem_s64
        .type           $__internal_2_$__cuda_sm20_rem_s64,@function
        .size           $__internal_2_$__cuda_sm20_rem_s64,(.L_x_34 - $__internal_2_$__cuda_sm20_rem_s64)
$__internal_2_$__cuda_sm20_rem_s64:
[----:B------:R-:W0:Y:S02]  /*16d0*/  LDCU.64 UR6, c[0x0][0x390] ;  /* 0x00007200ff0677ac */ /* 0x000e240008000a00 */
        /* <DEDUP_REMOVED lines=23> */
[----:B------:R-:W-:Y:S02]  /*1850*/  IADD3.X R7, PT, PT, RZ, RZ, R4, P2, P1 ;  /* 0x000000ffff077210 */ /* 0x000fe400017e2404 */
[----:B------:R-:W-:Y:S01]  /*1860*/  ISETP.GE.AND P1, PT, R23, RZ, PT ;  /* 0x000000ff1700720c */ /* 0x000fe20003f26270 */
[----:B------:R-:W-:Y:S01]  /*1870*/  IMAD R4, R5, UR5, R3 ;  /* 0x0000000505047c24 */ /* 0x000fe2000f8e0203 */
[----:B------:R-:W-:Y:S02]  /*1880*/  IADD3 R9, P0, PT, RZ, -R2, RZ ;  /* 0x80000002ff097210 */ /* 0x000fe40007f1e0ff */
[-C--:B------:R-:W-:Y:S01]  /*1890*/  IADD3 R3, P4, PT, RZ, -R24.reuse, RZ ;  /* 0x80000018ff037210 */ /* 0x080fe20007f9e0ff */
[----:B------:R-:W-:Y:S02]  /*18a0*/  IMAD R2, R7, UR4, R4 ;  /* 0x0000000407027c24 */ /* 0x000fe4000f8e0204 */
[----:B------:R-:W-:Y:S01]  /*18b0*/  IMAD.HI.U32 R4, R5, R9, RZ ;  /* 0x0000000905047227 */ /* 0x000fe200078e00ff */
[----:B------:R-:W-:-:S03]  /*18c0*/  SEL R6, R3, R24, !P1 ;  /* 0x0000001803067207 */ /* 0x000fc60004800000 */
[----:B------:R-:W-:Y:S02]  /*18d0*/  IMAD.X R2, RZ, RZ, ~R2, P0 ;  /* 0x000000ffff027224 */ /* 0x000fe400000e0e02 */
[----:B------:R-:W-:Y:S02]  /*18e0*/  IMAD.X R8, RZ, RZ, ~R23, P4 ;  /* 0x000000ffff087224 */ /* 0x000fe400020e0e17 */
[----:B------:R-:W-:-:S03]  /*18f0*/  IMAD.WIDE.U32 R4, P0, R5, R2, R4 ;  /* 0x0000000205047225 */ /* 0x000fc60007800004 */
[----:B------:R-:W-:Y:S01]  /*1900*/  SEL R8, R8, R23, !P1 ;  /* 0x0000001708087207 */ /* 0x000fe20004800000 */
[----:B------:R-:W-:Y:S02]  /*1910*/  IMAD.MOV.U32 R3, RZ, RZ, RZ ;  /* 0x000000ffff037224 */ /* 0x000fe400078e00ff */
[----:B------:R-:W-:-:S04]  /*1920*/  IMAD.HI.U32 R5, P2, R7, R9, R4 ;  /* 0x0000000907057227 */ /* 0x000fc80007840004 */
[CC--:B------:R-:W-:Y:S02]  /*1930*/  IMAD R4, R7.reuse, R2.reuse, RZ ;  /* 0x0000000207047224 */ /* 0x0c0fe400078e02ff */
[----:B------:R-:W-:-:S03]  /*1940*/  IMAD.HI.U32 R2, R7, R2, RZ ;  /* 0x0000000207027227 */ /* 0x000fc600078e00ff */
[----:B------:R-:W-:Y:S01]  /*1950*/  IADD3 R5, P3, PT, R4, R5, RZ ;  /* 0x0000000504057210 */ /* 0x000fe20007f7e0ff */
[----:B------:R-:W-:-:S04]  /*1960*/  IMAD.X R7, R2, 0x1, R7, P0 ;  /* 0x0000000102077824 */ /* 0x000fc800000e0607 */
[----:B------:R-:W-:Y:S01]  /*1970*/  IMAD.HI.U32 R2, R5, R6, RZ ;  /* 0x0000000605027227 */ /* 0x000fe200078e00ff */
[----:B------:R-:W-:-:S03]  /*1980*/  IADD3.X R7, PT, PT, RZ, RZ, R7, P3, P2 ;  /* 0x000000ffff077210 */ /* 0x000fc60001fe4407 */
        /* <DEDUP_REMOVED lines=9> */
[----:B------:R-:W-:-:S03]  /*1a20*/  IMAD R5, R5, UR5, R3 ;  /* 0x0000000505057c24 */ /* 0x000fc6000f8e0203 */
        /* <DEDUP_REMOVED lines=8> */
[C---:B------:R-:W-:Y:S02]  /*1ab0*/  ISETP.GE.U32.AND P0, PT, R3.reuse, UR4, PT ;  /* 0x0000000403007c0c */ /* 0x040fe4000bf06070 */
[----:B------:R-:W-:-:S02]  /*1ac0*/  IADD3 R16, P2, PT, R3, -UR4, RZ ;  /* 0x8000000403107c10 */ /* 0x000fc4000ff5e0ff */
[C---:B------:R-:W-:Y:S02]  /*1ad0*/  ISETP.GE.U32.AND.EX P0, PT, R2.reuse, UR5, PT, P0 ;  /* 0x0000000502007c0c */ /* 0x040fe4000bf06100 */
[----:B------:R-:W-:Y:S02]  /*1ae0*/  IADD3.X R17, PT, PT, R2, ~UR5, RZ, P2, !PT ;  /* 0x8000000502117c10 */ /* 0x000fe400097fe4ff */
[----:B------:R-:W-:Y:S02]  /*1af0*/  SEL R16, R16, R3, P0 ;  /* 0x0000000310107207 */ /* 0x000fe40000000000 */
[----:B------:R-:W-:Y:S02]  /*1b00*/  SEL R17, R17, R2, P0 ;  /* 0x0000000211117207 */ /* 0x000fe40000000000 */
[----:B------:R-:W-:Y:S02]  /*1b10*/  IADD3 R3, P2, PT, RZ, -R16, RZ ;  /* 0x80000010ff037210 */ /* 0x000fe40007f5e0ff */
[----:B------:R-:W-:-:S02]  /*1b20*/  ISETP.NE.U32.AND P0, PT, RZ, UR6, PT ;  /* 0x00000006ff007c0c */ /* 0x000fc4000bf05070 */
[----:B------:R-:W-:Y:S01]  /*1b30*/  SEL R16, R3, R16, !P1 ;  /* 0x0000001003107207 */ /* 0x000fe20004800000 */
[----:B------:R-:W-:Y:S01]  /*1b40*/  IMAD.X R2, RZ, RZ, ~R17, P2 ;  /* 0x000000ffff027224 */ /* 0x000fe200010e0e11 */
[----:B------:R-:W-:Y:S01]  /*1b50*/  ISETP.NE.AND.EX P0, PT, RZ, UR7, PT, P0 ;  /* 0x00000007ff007c0c */ /* 0x000fe2000bf05300 */
[----:B------:R-:W-:-:S03]  /*1b60*/  IMAD.MOV.U32 R3, RZ, RZ, 0x0 ;  /* 0x00000000ff037424 */ /* 0x000fc600078e00ff */
[----:B------:R-:W-:Y:S01]  /*1b70*/  SEL R17, R2, R17, !P1 ;  /* 0x0000001102117207 */ /* 0x000fe20004800000 */
[----:B------:R-:W-:Y:S01]  /*1b80*/  IMAD.MOV.U32 R2, RZ, RZ, R0 ;  /* 0x000000ffff027224 */ /* 0x000fe200078e0000 */
[----:B------:R-:W-:Y:S02]  /*1b90*/  SEL R16, R16, 0xffffffff, P0 ;  /* 0xffffffff10107807 */ /* 0x000fe40000000000 */
[----:B------:R-:W-:Y:S01]  /*1ba0*/  SEL R17, R17, 0xffffffff, P0 ;  /* 0xffffffff11117807 */ /* 0x000fe20000000000 */
[----:B------:R-:W-:Y:S06]  /*1bb0*/  RET.REL.NODEC R2 `(_Z10A_u_kernelPdPKdld) ;  /* 0xffffffe402107950 */ /* 0x000fec0003c3ffff */
.L_x_24:
        /* <DEDUP_REMOVED lines=12> */
.L_x_34:


//--------------------- .text._Z13jacobi_kernelPdPKddl --------------------------
	.section	.text._Z13jacobi_kernelPdPKddl,"ax",@progbits
	.align	128
        .global         _Z13jacobi_kernelPdPKddl
        .type           _Z13jacobi_kernelPdPKddl,@function
        .size           _Z13jacobi_kernelPdPKddl,(.L_x_36 - _Z13jacobi_kernelPdPKddl)
        .other          _Z13jacobi_kernelPdPKddl,@"STO_CUDA_ENTRY STV_DEFAULT"
_Z13jacobi_kernelPdPKddl:
.text._Z13jacobi_kernelPdPKddl:
[----:B------:R-:W-:Y:S01]  /*0000*/  LDC R1, c[0x0][0x37c] ;  /* 0x0000df00ff017b82 */ /* 0x000fe20000000800 */
[----:B------:R-:W0:Y:S07]  /*0010*/  S2R R0, SR_TID.X ;  /* 0x0000000000007919 */ /* 0x000e2e0000002100 */
[----:B------:R-:W0:Y:S01]  /*0020*/  S2UR UR4, SR_CTAID.X ;  /* 0x00000000000479c3 */ /* 0x000e220000002500 */
[----:B------:R-:W1:Y:S01]  /*0030*/  LDCU UR5, c[0x0][0x39c] ;  /* 0x00007380ff0577ac */ /* 0x000e620008000800 */
[----:B------:R-:W-:Y:S06]  /*0040*/  BSSY.RECONVERGENT B0, `(.L_x_25) ;  /* 0x0000020000007945 */ /* 0x000fec0003800200 */
[----:B------:R-:W0:Y:S02]  /*0050*/  LDC R5, c[0x0][0x360] ;  /* 0x0000d800ff057b82 */ /* 0x000e240000000800 */
[----:B0-----:R-:W-:-:S05]  /*0060*/  IMAD R5, R5, UR4, R0 ;  /* 0x0000000405057c24 */ /* 0x001fca000f8e0200 */
[----:B------:R-:W-:-:S04]  /*0070*/  SHF.R.S32.HI R0, RZ, 0x1f, R5 ;  /* 0x0000001fff007819 */ /* 0x000fc80000011405 */
[----:B-1----:R-:W-:-:S04]  /*0080*/  LOP3.LUT R2, R0, UR5, RZ, 0xfc, !PT ;  /* 0x0000000500027c12 */ /* 0x002fc8000f8efcff */
        /* <DEDUP_REMOVED lines=11> */
[----:B------:R-:W-:-:S04]  /*0140*/  IMAD.HI.U32 R6, R3, R7, R2 ;  /* 0x0000000703067227 */ /* 0x000fc800078e0002 */
[----:B------:R-:W-:Y:S02]  /*0150*/  IMAD.MOV.U32 R3, RZ, RZ, RZ ;  /* 0x000000ffff037224 */ /* 0x000fe400078e00ff */
[----:B------:R-:W-:-:S04]  /*0160*/  IMAD.HI.U32 R6, R6, R5, RZ ;  /* 0x0000000506067227 */ /* 0x000fc800078e00ff */
[----:B------:R-:W-:-:S04]  /*0170*/  IMAD.MOV R6, RZ, RZ, -R6 ;  /* 0x000000ffff067224 */ /* 0x000fc800078e0a06 */
[----:B------:R-:W-:-:S05]  /*0180*/  IMAD R6, R6, UR4, R5 ;  /* 0x0000000406067c24 */ /* 0x000fca000f8e0205 */
[----:B------:R-:W-:-:S13]  /*0190*/  ISETP.GE.U32.AND P0, PT, R6, UR4, PT ;  /* 0x0000000406007c0c */ /* 0x000fda000bf06070 */
[----:B------:R-:W-:-:S04]  /*01a0*/  @P0 IADD3 R6, PT, PT, R6, -UR4, RZ ;  /* 0x8000000406060c10 */ /* 0x000fc8000fffe0ff */
[----:B------:R-:W-:-:S13]  /*01b0*/  ISETP.GE.U32.AND P0, PT, R6, UR4, PT ;  /* 0x0000000406007c0c */ /* 0x000fda000bf06070 */
[----:B------:R-:W-:Y:S01]  /*01c0*/  @P0 VIADD R6, R6, -UR4 ;  /* 0x8000000406060c36 */ /* 0x000fe20008000000 */
[----:B------:R-:W-:-:S05]  /*01d0*/  @!P1 LOP3.LUT R6, RZ, UR4, RZ, 0x33, !PT ;  /* 0x00000004ff069c12 */ /* 0x000fca000f8e33ff */
[----:B------:R-:W-:Y:S01]  /*01e0*/  IMAD.MOV.U32 R2, RZ, RZ, R6 ;  /* 0x000000ffff027224 */ /* 0x000fe200078e0006 */
[----:B------:R-:W-:Y:S06]  /*01f0*/  BRA `(.L_x_27) ;  /* 0x0000000000107947 */ /* 0x000fec0003800000 */
.L_x_26:
[----:B------:R-:W-:-:S07]  /*0200*/  MOV R2, 0x220 ;  /* 0x0000022000027802 */ /* 0x000fce0000000f00 */
[----:B------:R-:W-:Y:S05]  /*0210*/  CALL.REL.NOINC `($__internal_4_$__cuda_sm20_rem_s64) ;  /* 0x00000008007c7944 */ /* 0x000fea0003c00000 */
[----:B------:R-:W-:Y:S01]  /*0220*/  MOV R2, R4 ;  /* 0x0000000400027202 */ /* 0x000fe20000000f00 */
[----:B------:R-:W-:-:S07]  /*0230*/  IMAD.MOV.U32 R3, RZ, RZ, R7 ;  /* 0x000000ffff037224 */ /* 0x000fce00078e0007 */
.L_x_27:
[----:B------:R-:W-:Y:S05]  /*0240*/  BSYNC.RECONVERGENT B0 ;  /* 0x0000000000007941 */ /* 0x000fea0003800200 */
.L_x_25:
        /* <DEDUP_REMOVED lines=13> */
[----:B0-----:R-:W-:Y:S01]  /*0320*/  IMAD.MOV.U32 R8, RZ, RZ, RZ ;  /* 0x000000ffff087224 */ /* 0x001fe200078e00ff */
[----:B-1----:R-:W-:-:S05]  /*0330*/  IADD3 R11, PT, PT, RZ, -R9, RZ ;  /* 0x80000009ff0b7210 */ /* 0x002fca0007ffe0ff */
[----:B------:R-:W-:-:S04]  /*0340*/  IMAD R11, R11, UR4, RZ ;  /* 0x000000040b0b7c24 */ /* 0x000fc8000f8e02ff */
[----:B------:R-:W-:-:S06]  /*0350*/  IMAD.HI.U32 R4, R9, R11, R8 ;  /* 0x0000000b09047227 */ /* 0x000fcc00078e0008 */
[----:B------:R-:W-:-:S04]  /*0360*/  IMAD.HI.U32 R4, R4, R7, RZ ;  /* 0x0000000704047227 */ /* 0x000fc800078e00ff */
[----:B------:R-:W-:-:S04]  /*0370*/  IMAD.MOV R6, RZ, RZ, -R4 ;  /* 0x000000ffff067224 */ /* 0x000fc800078e0a04 */
[----:B------:R-:W-:-:S05]  /*0380*/  IMAD R7, R6, UR4, R7 ;  /* 0x0000000406077c24 */ /* 0x000fca000f8e0207 */
[----:B------:R-:W-:-:S13]  /*0390*/  ISETP.GE.U32.AND P0, PT, R7, UR4, PT ;  /* 0x0000000407007c0c */ /* 0x000fda000bf06070 */
[----:B------:R-:W-:Y:S01]  /*03a0*/  @P0 VIADD R7, R7, -UR4 ;  /* 0x8000000407070c36 */ /* 0x000fe20008000000 */
[----:B------:R-:W-:-:S04]  /*03b0*/  @P0 IADD3 R4, PT, PT, R4, 0x1, RZ ;  /* 0x0000000104040810 */ /* 0x000fc80007ffe0ff */
[----:B------:R-:W-:-:S13]  /*03c0*/  ISETP.GE.U32.AND P1, PT, R7, UR4, PT ;  /* 0x0000000407007c0c */ /* 0x000fda000bf26070 */
[----:B------:R-:W-:Y:S01]  /*03d0*/  @P1 VIADD R4, R4, 0x1 ;  /* 0x0000000104041836 */ /* 0x000fe20000000000 */
[----:B------:R-:W-:Y:S01]  /*03e0*/  @!P2 LOP3.LUT R4, RZ, UR4, RZ, 0x33, !PT ;  /* 0x00000004ff04ac12 */ /* 0x000fe2000f8e33ff */
[----:B------:R-:W-:Y:S06]  /*03f0*/  BRA `(.L_x_30) ;  /* 0x00000000000c7947 */ /* 0x000fec0003800000 */
.L_x_29:
[----:B------:R-:W-:-:S07]  /*0400*/  MOV R4, 0x420 ;  /* 0x0000042000047802 */ /* 0x000fce0000000f00 */
[----:B------:R-:W-:Y:S05]  /*0410*/  CALL.REL.NOINC `($__internal_3_$__cuda_sm20_div_s64) ;  /* 0x0000000000c47944 */ /* 0x000fea0003c00000 */
[----:B------:R-:W-:-:S07]  /*0420*/  IMAD.MOV.U32 R4, RZ, RZ, R8 ;  /* 0x000000ffff047224 */ /* 0x000fce00078e0008 */
.L_x_30:
[----:B------:R-:W-:Y:S05]  /*0430*/  BSYNC.RECONVERGENT B0 ;  /* 0x0000000000007941 */ /* 0x000fea0003800200 */
.L_x_28:
[----:B------:R-:W0:Y:S01]  /*0440*/  LDCU.64 UR6, c[0x0][0x398] ;  /* 0x00007300ff0677ac */ /* 0x000e220008000a00 */
[----:B------:R-:W-:Y:S02]  /*0450*/  ISETP.GE.U32.AND P0, PT, R2, 0x1, PT ;  /* 0x000000010200780c */ /* 0x000fe40003f06070 */
[----:B------:R-:W-:Y:S02]  /*0460*/  SHF.R.S32.HI R6, RZ, 0x1f, R4 ;  /* 0x0000001fff067819 */ /* 0x000fe40000011404 */
[----:B------:R-:W-:-:S04]  /*0470*/  ISETP.GE.AND.EX P0, PT, R3, RZ, PT, P0 ;  /* 0x000000ff0300720c */ /* 0x000fc80003f06300 */
[----:B------:R-:W-:Y:S01]  /*0480*/  ISETP.LT.OR P0, PT, R4, 0x1, !P0 ;  /* 0x000000010400780c */ /* 0x000fe20004701670 */
[----:B0-----:R-:W-:-:S04]  /*0490*/  UIADD3 UR4, UP0, UPT, UR6, -0x1, URZ ;  /* 0xffffffff06047890 */ /* 0x001fc8000ff1e0ff */
[----:B------:R-:W-:Y:S02]  /*04a0*/  UIADD3.X UR5, UPT, UPT, UR7, -0x1, URZ, UP0, !UPT ;  /* 0xffffffff07057890 */ /* 0x000fe400087fe4ff */
[----:B------:R-:W-:Y:S02]  /*04b0*/  ISETP.GE.U32.AND P1, PT, R4, UR4, PT ;  /* 0x0000000404007c0c */ /* 0x000fe4000bf26070 */
[----:B------:R-:W-:Y:S02]  /*04c0*/  ISETP.GE.U32.AND P2, PT, R2, UR4, PT ;  /* 0x0000000402007c0c */ /* 0x000fe4000bf46070 */
[----:B------:R-:W-:-:S04]  /*04d0*/  ISETP.GE.OR.EX P0, PT, R6, UR5, P0, P1 ;  /* 0x0000000506007c0c */ /* 0x000fc80008706710 */
[----:B------:R-:W-:-:S13]  /*04e0*/  ISETP.GE.OR.EX P0, PT, R3, UR5, P0, P2 ;  /* 0x0000000503007c0c */ /* 0x000fda0008706720 */
[----:B------:R-:W-:Y:S05]  /*04f0*/  @P0 EXIT ;  /* 0x000000000000094d */ /* 0x000fea0003800000 */
[----:B------:R-:W0:Y:S01]  /*0500*/  LDCU.128 UR8, c[0x0][0x380] ;  /* 0x00007000ff0877ac */ /* 0x000e220008000c00 */
[C---:B------:R-:W-:Y:S01]  /*0510*/  IADD3 R9, PT, PT, R4.reuse, -0x1, RZ ;  /* 0xffffffff04097810 */ /* 0x040fe20007ffe0ff */
[----:B------:R-:W-:Y:S01]  /*0520*/  VIADD R11, R4, 0x1 ;  /* 0x00000001040b7836 */ /* 0x000fe20000000000 */
[----:B------:R-:W1:Y:S01]  /*0530*/  LDCU.64 UR4, c[0x0][0x358] ;  /* 0x00006b00ff0477ac */ /* 0x000e620008000a00 */
[----:B------:R-:W-:Y:S01]  /*0540*/  IMAD.MOV.U32 R6, RZ, RZ, R2 ;  /* 0x000000ffff067224 */ /* 0x000fe200078e0002 */
[----:B------:R-:W-:Y:S01]  /*0550*/  SHF.R.S32.HI R4, RZ, 0x1f, R9 ;  /* 0x0000001fff047819 */ /* 0x000fe20000011409 */
[----:B------:R-:W-:Y:S01]  /*0560*/  IMAD.MOV.U32 R7, RZ, RZ, R3 ;  /* 0x000000ffff077224 */ /* 0x000fe200078e0003 */
[----:B------:R-:W-:Y:S01]  /*0570*/  SHF.L.U32 R18, R5, 0x3, RZ ;  /* 0x0000000305127819 */ /* 0x000fe200000006ff */
[----:B------:R-:W2:Y:S01]  /*0580*/  LDC.64 R16, c[0x0][0x390] ;  /* 0x0000e400ff107b82 */ /* 0x000ea20000000a00 */
[----:B------:R-:W-:-:S04]  /*0590*/  IMAD.WIDE.U32 R2, R11, UR6, R6 ;  /* 0x000000060b027c25 */ /* 0x000fc8000f8e0006 */
[----:B------:R-:W-:Y:S02]  /*05a0*/  IMAD R3, R11, UR7, R3 ;  /* 0x000000070b037c24 */ /* 0x000fe4000f8e0203 */
[----:B------:R-:W-:Y:S01]  /*05b0*/  IMAD R4, R4, UR6, RZ ;  /* 0x0000000604047c24 */ /* 0x000fe2000f8e02ff */
[----:B0-----:R-:W-:Y:S01]  /*05c0*/  LEA R12, P0, R2, UR10, 0x3 ;  /* 0x0000000a020c7c11 */ /* 0x001fe2000f8018ff */
[----:B------:R-:W-:-:S03]  /*05d0*/  IMAD.WIDE.U32 R6, R9, UR6, R6 ;  /* 0x0000000609067c25 */ /* 0x000fc6000f8e0006 */
[----:B------:R-:W-:Y:S01]  /*05e0*/  LEA.HI.X R13, R2, UR11, R3, 0x3, P0 ;  /* 0x0000000b020d7c11 */ /* 0x000fe200080f1c03 */
[----:B------:R-:W-:Y:S01]  /*05f0*/  IMAD R9, R9, UR7, R4 ;  /* 0x0000000709097c24 */ /* 0x000fe2000f8e0204 */
[----:B------:R-:W-:-:S03]  /*0600*/  LEA R14, P0, R6, UR10, 0x3 ;  /* 0x0000000a060e7c11 */ /* 0x000fc6000f8018ff */
[----:B------:R-:W-:Y:S01]  /*0610*/  IMAD.IADD R7, R7, 0x1, R9 ;  /* 0x0000000107077824 */ /* 0x000fe200078e0209 */
[----:B-1----:R-:W2:Y:S01]  /*0620*/  LDG.E.64 R2, desc[UR4][R12.64] ;  /* 0x000000040c027981 */ /* 0x002ea2000c1e1b00 */
[----:B------:R-:W-:-:S03]  /*0630*/  SHF.L.U64.HI R0, R5, 0x3, R0 ;  /* 0x0000000305007819 */ /* 0x000fc60000010200 */
[----:B------:R-:W-:Y:S02]  /*0640*/  LEA.HI.X R15, R6, UR11, R7, 0x3, P0 ;  /* 0x0000000b060f7c11 */ /* 0x000fe400080f1c07 */
[----:B------:R-:W-:-:S03]  /*0650*/  IADD3 R6, P0, PT, R18, UR10, RZ ;  /* 0x0000000a12067c10 */ /* 0x000fc6000ff1e0ff */
[----:B------:R-:W3:Y:S01]  /*0660*/  LDG.E.64 R4, desc[UR4][R14.64] ;  /* 0x000000040e047981 */ /* 0x000ee2000c1e1b00 */
[----:B------:R-:W-:-:S05]  /*0670*/  IADD3.X R7, PT, PT, R0, UR11, RZ, P0, !PT ;  /* 0x0000000b00077c10 */ /* 0x000fca00087fe4ff */
[----:B------:R-:W4:Y:S04]  /*0680*/  LDG.E.64 R8, desc[UR4][R6.64+-0x8] ;  /* 0xfffff80406087981 */ /* 0x000f28000c1e1b00 */
[----:B------:R-:W5:Y:S01]  /*0690*/  LDG.E.64 R10, desc[UR4][R6.64+0x8] ;  /* 0x00000804060a7981 */ /* 0x000f62000c1e1b00 */
[----:B--2---:R-:W-:-:S08]  /*06a0*/  DFMA R2, R16, R16, R2 ;  /* 0x000000101002722b */ /* 0x004fd00000000002 */
[----:B---3--:R-:W-:Y:S01]  /*06b0*/  DADD R2, R2, R4 ;  /* 0x0000000002027229 */ /* 0x008fe20000000004 */
[----:B------:R-:W-:-:S04]  /*06c0*/  IADD3 R4, P0, PT, R18, UR8, RZ ;  /* 0x0000000812047c10 */ /* 0x000fc8000ff1e0ff */
[----:B------:R-:W-:-:S03]  /*06d0*/  IADD3.X R5, PT, PT, R0, UR9, RZ, P0, !PT ;  /* 0x0000000900057c10 */ /* 0x000fc600087fe4ff */
[----:B----4-:R-:W-:-:S08]  /*06e0*/  DADD R2, R2, R8 ;  /* 0x0000000002027229 */ /* 0x010fd00000000008 */
[----:B-----5:R-:W-:-:S08]  /*06f0*/  DADD R2, R2, R10 ;  /* 0x0000000002027229 */ /* 0x020fd0000000000a */
[----:B------:R-:W-:-:S07]  /*0700*/  DMUL R2, R2, 0.25 ;  /* 0x3fd0000002027828 */ /* 0x000fce0000000000 */
[----:B------:R-:W-:Y:S01]  /*0710*/  STG.E.64 desc[UR4][R4.64], R2 ;  /* 0x0000000204007986 */ /* 0x000fe2000c101b04 */
[----:B------:R-:W-:Y:S05]  /*0720*/  EXIT ;  /* 0x000000000000794d */ /* 0x000fea0003800000 */
        .weak           $__internal_3_$__cuda_sm20_div_s64
        .type           $__internal_3_$__cuda_sm20_div_s64,@function
        .size           $__internal_3_$__cuda_sm20_div_s64,($__internal_4_$__cuda_sm20_rem_s64 - $__internal_3_$__cuda_sm20_div_s64)
$__internal_3_$__cuda_sm20_div_s64:
        /* <DEDUP_REMOVED lines=22> */
[----:B------:R-:W-:Y:S02]  /*0890*/  IADD3 R11, P2, PT, R17, R10, RZ ;  /* 0x0000000a110b7210 */ /* 0x000fe40007f5e0ff */
[----:B------:R-:W-:-:S03]  /*08a0*/  IADD3.X R10, PT, PT, R15, R9, RZ, P0, !PT ;  /* 0x000000090f0a7210 */ /* 0x000fc600007fe4ff */
        /* <DEDUP_REMOVED lines=18> */
[----:B------:R-:W-:Y:S02]  /*09d0*/  MOV R9, RZ ;  /* 0x000000ff00097202 */ /* 0x000fe40000000f00 */
[----:B------:R-:W-:-:S02]  /*09e0*/  IADD3.X R13, PT, PT, RZ, RZ, R13, P2, P1 ;  /* 0x000000ffff0d7210 */ /* 0x000fc400017e240d */
        /* <DEDUP_REMOVED lines=10> */
[C---:B------:R-:W-:Y:S01]  /*0a90*/  IMAD R9, R11.reuse, UR5, R9 ;  /* 0x000000050b097c24 */ /* 0x040fe2000f8e0209 */
[----:B------:R-:W-:Y:S02]  /*0aa0*/  IADD3 R8, PT, PT, R11, 0x1, RZ ;  /* 0x000000010b087810 */ /* 0x000fe40007ffe0ff */
        /* <DEDUP_REMOVED lines=15> */
[----:B------:R-:W-:-:S03]  /*0ba0*/  ISETP.NE.U32.AND P0, PT, RZ, UR6, PT ;  /* 0x00000006ff007c0c */ /* 0x000fc6000bf05070 */
[----:B------:R-:W-:Y:S01]  /*0bb0*/  IMAD.MOV R7, RZ, RZ, -R8 ;  /* 0x000000ffff077224 */ /* 0x000fe200078e0a08 */
[----:B------:R-:W-:-:S04]  /*0bc0*/  ISETP.NE.AND.EX P0, PT, RZ, UR7, PT, P0 ;  /* 0x00000007ff007c0c */ /* 0x000fc8000bf05300 */
[----:B------:R-:W-:Y:S01]  /*0bd0*/  SEL R8, R7, R8, !P1 ;  /* 0x0000000807087207 */ /* 0x000fe20004800000 */
[----:B------:R-:W-:-:S03]  /*0be0*/  HFMA2 R7, -RZ, RZ, 0, 0 ;  /* 0x00000000ff077431 */ /* 0x000fc600000001ff */
[----:B------:R-:W-:Y:S01]  /*0bf0*/  SEL R8, R8, 0xffffffff, P0 ;  /* 0xffffffff08087807 */ /* 0x000fe20000000000 */
[----:B------:R-:W-:Y:S06]  /*0c00*/  RET.REL.NODEC R6 `(_Z13jacobi_kernelPdPKddl) ;  /* 0xfffffff006fc7950 */ /* 0x000fec0003c3ffff */
        .weak           $__internal_4_$__cuda_sm20_rem_s64
        .type           $__internal_4_$__cuda_sm20_rem_s64,@function
        .size           $__internal_4_$__cuda_sm20_rem_s64,(.L_x_36 - $__internal_4_$__cuda_sm20_rem_s64)
$__internal_4_$__cuda_sm20_rem_s64:
        /* <DEDUP_REMOVED lines=20> */
[----:B------:R-:W-:Y:S01]  /*0d50*/  IMAD.HI.U32 R8, P1, R7, R11, R8 ;  /* 0x0000000b07087227 */ /* 0x000fe20007820008 */
[----:B------:R-:W-:-:S04]  /*0d60*/  IADD3.X R3, PT, PT, R3, R7, RZ, P0, !PT ;  /* 0x0000000703037210 */ /* 0x000fc800007fe4ff */
[----:B------:R-:W-:-:S04]  /*0d70*/  IADD3 R9, P2, PT, R15, R8, RZ ;  /* 0x000000080f097210 */ /* 0x000fc80007f5e0ff */
[----:B------:R-:W-:Y:S01]  /*0d80*/  IADD3.X R3, PT, PT, RZ, RZ, R3, P2, P1 ;  /* 0x000000ffff037210 */ /* 0x000fe200017e2403 */
[----:B------:R-:W-:Y:S01]  /*0d90*/  IMAD.WIDE.U32 R6, R9, UR4, RZ ;  /* 0x0000000409067c25 */ /* 0x000fe2000f8e00ff */
[----:B------:R-:W-:-:S03]  /*0da0*/  ISETP.GE.AND P1, PT, R0, RZ, PT ;  /* 0x000000ff0000720c */ /* 0x000fc60003f26270 */
[----:B------:R-:W-:Y:S01]  /*0db0*/  IMAD R4, R9, UR5, R7 ;  /* 0x0000000509047c24 */ /* 0x000fe2000f8e0207 */
[----:B------:R-:W-:-:S03]  /*0dc0*/  IADD3 R7, P0, PT, RZ, -R6, RZ ;  /* 0x80000006ff077210 */ /* 0x000fc60007f1e0ff */
[----:B------:R-:W-:Y:S02]  /*0dd0*/  IMAD R4, R3, UR4, R4 ;  /* 0x0000000403047c24 */ /* 0x000fe4000f8e0204 */
[----:B------:R-:W-:-:S04]  /*0de0*/  IMAD.HI.U32 R8, R9, R7, RZ ;  /* 0x0000000709087227 */ /* 0x000fc800078e00ff */
[----:B------:R-:W-:Y:S01]  /*0df0*/  IMAD.X R6, RZ, RZ, ~R4, P0 ;  /* 0x000000ffff067224 */ /* 0x000fe200000e0e04 */
[----:B------:R-:W-:-:S03]  /*0e00*/  IADD3 R4, P4, PT, RZ, -R5, RZ ;  /* 0x80000005ff047210 */ /* 0x000fc60007f9e0ff */
[----:B------:R-:W-:-:S04]  /*0e10*/  IMAD.WIDE.U32 R8, P0, R9, R6, R8 ;  /* 0x0000000609087225 */ /* 0x000fc80007800008 */
[C---:B------:R-:W-:Y:S02]  /*0e20*/  IMAD R10, R3.reuse, R6, RZ ;  /* 0x00000006030a7224 */ /* 0x040fe400078e02ff */
[----:B------:R-:W-:Y:S01]  /*0e30*/  IMAD.HI.U32 R9, P2, R3, R7, R8 ;  /* 0x0000000703097227 */ /* 0x000fe20007840008 */
[----:B------:R-:W-:-:S03]  /*0e40*/  SEL R8, R4, R5, !P1 ;  /* 0x0000000504087207 */ /* 0x000fc60004800000 */
[----:B------:R-:W-:Y:S01]  /*0e50*/  IMAD.HI.U32 R6, R3, R6, RZ ;  /* 0x0000000603067227 */ /* 0x000fe200078e00ff */
[----:B------:R-:W-:-:S03]  /*0e60*/  IADD3 R9, P3, PT, R10, R9, RZ ;  /* 0x000000090a097210 */ /* 0x000fc60007f7e0ff */
[----:B------:R-:W-:Y:S02]  /*0e70*/  IMAD.X R7, RZ, RZ, ~R0, P4 ;  /* 0x000000ffff077224 */ /* 0x000fe400020e0e00 */
[----:B------:R-:W-:Y:S02]  /*0e80*/  IMAD.X R3, R6, 0x1, R3, P0 ;  /* 0x0000000106037824 */ /* 0x000fe400000e0603 */
[----:B------:R-:W-:Y:S01]  /*0e90*/  IMAD.HI.U32 R6, R9, R8, RZ ;  /* 0x0000000809067227 */ /* 0x000fe200078e00ff */
[----:B------:R-:W-:Y:S02]  /*0ea0*/  SEL R10, R7, R0, !P1 ;  /* 0x00000000070a7207 */ /* 0x000fe40004800000 */
[----:B------:R-:W-:Y:S02]  /*0eb0*/  MOV R7, RZ ;  /* 0x000000ff00077202 */ /* 0x000fe40000000f00 */
[----:B------:R-:W-:Y:S01]  /*0ec0*/  IADD3.X R3, PT, PT, RZ, RZ, R3, P3, P2 ;  /* 0x000000ffff037210 */ /* 0x000fe20001fe4403 */
        /* <DEDUP_REMOVED lines=26> */
[-C--:B------:R-:W-:Y:S02]  /*1070*/  IADD3.X R6, PT, PT, RZ, ~R7.reuse, RZ, P2, !PT ;  /* 0x80000007ff067210 */ /* 0x080fe400017fe4ff */
[----:B------:R-:W-:Y:S01]  /*1080*/  SEL R4, R3, R4, !P1 ;  /* 0x0000000403047207 */ /* 0x000fe20004800000 */
[----:B------:R-:W-:Y:S01]  /*1090*/  IMAD.MOV.U32 R3, RZ, RZ, 0x0 ;  /* 0x00000000ff037424 */ /* 0x000fe200078e00ff */
[----:B------:R-:W-:Y:S02]  /*10a0*/  ISETP.NE.AND.EX P0, PT, RZ, UR7, PT, P0 ;  /* 0x00000007ff007c0c */ /* 0x000fe4000bf05300 */
[----:B------:R-:W-:Y:S02]  /*10b0*/  SEL R7, R6, R7, !P1 ;  /* 0x0000000706077207 */ /* 0x000fe40004800000 */
[----:B------:R-:W-:Y:S02]  /*10c0*/  SEL R4, R4, 0xffffffff, P0 ;  /* 0xffffffff04047807 */ /* 0x000fe40000000000 */
[----:B------:R-:W-:Y:S01]  /*10d0*/  SEL R7, R7, 0xffffffff, P0 ;  /* 0xffffffff07077807 */ /* 0x000fe20000000000 */
[----:B------:R-:W-:Y:S06]  /*10e0*/  RET.REL.NODEC R2 `(_Z13jacobi_kernelPdPKddl) ;  /* 0xffffffec02c47950 */ /* 0x000fec0003c3ffff */
.L_x_31:
        /* <DEDUP_REMOVED lines=9> */
.L_x_36:


//--------------------- .nv.global.init           --------------------------
	.section	.nv.global.init,"aw",@progbits
.nv.global.init:
	.type		$str,@object
	.size		$str,($str$1 - $str)
$str:
        /*0000*/ 	.byte	0x69, 0x64, 0x78, 0x3a, 0x20, 0x25, 0x64, 0x0a, 0x00
	.type		$str$1,@object
	.size		$str$1,(.L_1 - $str$1)
$str$1:
        /*0009*/ 	.byte	0x41, 0x5f, 0x76, 0x3a, 0x20, 0x25, 0x66, 0x20, 0x61, 0x74, 0x20, 0x69, 0x3a, 0x25, 0x64, 0x2c
        /*0019*/ 	.byte	0x20, 0x6a, 0x3a, 0x25, 0x64, 0x0a, 0x00
.L_1:


//--------------------- .nv.shared._Z16reduction_kernelPdPKdl --------------------------
	.section	.nv.shared._Z16reduction_kernelPdPKdl,"aw",@nobits
	.sectionflags	@""
	.align	8
.nv.shared._Z16reduction_kernelPdPKdl:
	.zero		9216


//--------------------- .nv.shared.reserved.0     --------------------------
	.section	.nv.shared.reserved.0,"aw",@nobits
	.weak		__nv_reservedSMEM_offset_0_alias
	.size		__nv_reservedSMEM_offset_0_alias, 0, 64
	.other		__nv_reservedSMEM_offset_0_alias,@"STO_CUDA_RESERVED_SHARED STV_DEFAULT"
__nv_reservedSMEM_offset_0_alias:
	.zero		0
	.zero		64


//--------------------- .nv.shared._Z20l2_norm_shift_kernelPdPKddl --------------------------
	.section	.nv.shared._Z20l2_norm_shift_kernelPdPKddl,"aw",@nobits
	.sectionflags	@""
	.align	8
.nv.shared._Z20l2_norm_shift_kernelPdPKddl:
	.zero		9216


//--------------------- .nv.constant0._Z16reduction_kernelPdPKdl --------------------------
	.section	.nv.constant0._Z16reduction_kernelPdPKdl,"a",@progbits
	.sectionflags	@""
	.align	4
.nv.constant0._Z16reduction_kernelPdPKdl:
	.zero		920


//--------------------- .nv.constant0._Z20l2_norm_shift_kernelPdPKddl --------------------------
	.section	.nv.constant0._Z20l2_norm_shift_kernelPdPKddl,"a",@progbits
	.sectionflags	@""
	.align	4
.nv.constant0._Z20l2_norm_shift_kernelPdPKddl:
	.zero		928


//--------------------- .nv.constant0._Z10A_u_kernelPdPKdld --------------------------
	.section	.nv.constant0._Z10A_u_kernelPdPKdld,"a",@progbits
	.sectionflags	@""
	.align	4
.nv.constant0._Z10A_u_kernelPdPKdld:
	.zero		928


//--------------------- .nv.constant0._Z13jacobi_kernelPdPKddl --------------------------
	.section	.nv.constant0._Z13jacobi_kernelPdPKddl,"a",@progbits
	.sectionflags	@""
	.align	4
.nv.constant0._Z13jacobi_kernelPdPKddl:
	.zero		928


//--------------------- SYMBOLS --------------------------

	.type		.nv.reservedSmem.offset0,@object
	.size		.nv.reservedSmem.offset0,0x4
	.type		.nv.reservedSmem.cap,@object
	.size		.nv.reservedSmem.cap,0x4
	.type		vprintf,@function
